	.target	sm_90a

	.elftype	@"ET_EXEC"


//--------------------- .note.nv.tkinfo           --------------------------
	.section	.note.nv.tkinfo,"",@"SHT_NOTE"
	.sectionflags	@"SHF_NOTE_NV_TKINFO"
	.tkinfo
        /*0018*/ 	.word	0x00000002
        /*0030*/ 	.string	""
        /*0030*/ 	.string	"ptxas"
        /*0030*/ 	.string	"Cuda compilation tools, release 13.0, V13.0.88"
        /*0030*/ 	.string	"Build cuda_13.0.r13.0/compiler.36424714_0"
        /*0030*/ 	.string	"-arch sm_90a -m 64 "



//--------------------- .note.nv.cuinfo           --------------------------
	.section	.note.nv.cuinfo,"",@"SHT_NOTE"
	.sectionflags	@"SHF_NOTE_NV_CUINFO"
        /*0018*/ 	.short	0x0002
        /*001a*/ 	.short	0x005a
        /*001c*/ 	.short	0x0082
	.zero		2


//--------------------- .nv.info                  --------------------------
	.section	.nv.info,"",@"SHT_CUDA_INFO"
	.align	4


	//----- nvinfo : EIATTR_REGCOUNT
	.align		4
        /*0000*/ 	.byte	0x04, 0x2f
        /*0002*/ 	.short	(.L_12 - .L_11)
	.align		4
.L_11:
        /*0004*/ 	.word	index@(_ZN7cutlass13device_kernelINS_4conv6kernel13ConvUniversalINS1_16ConvProblemShapeILNS1_8OperatorE0ELi3EEENS1_10collective14CollectiveConvINS1_46MainloopSm90TmaGmmaWarpSpecializedImplicitGemmILS5_0ELi37ELi3EN4cute5tupleIJNSA_1CILi2EEENSC_ILi1EEESE_EEENS1_36KernelImplicitTmaWarpSpecializedSm90ELi1EEENSB_IJNSC_ILi128EEENSC_ILi64EEENSB_IJNSC_ILi32EEEEEEEEENS_12float_e4m3_tESN_NSA_8TiledMMAINSA_8MMA_AtomIJNSA_4SM904GMMA30MMA_64x64x32_F32E4M3E4M3_SS_TNILNSR_7ScaleInE1ELST_1EEEEEENSA_6LayoutINSB_IJSE_SE_SE_EEENSB_IJNSC_ILi0EEESY_SY_EEEEENSB_IJNSA_10UnderscoreES11_S11_EEEEENS7_6detail26Sm90ImplicitGemmTileTraitsINSA_20SM90_TMA_LOAD_IM2COLENSA_14ComposedLayoutINSA_7SwizzleILi1ELi4ELi3EEENSA_18smem_ptr_flag_bitsILi8EEENSW_INSB_IJNSB_IJNSC_ILi8EEENSC_ILi16EEEEEENSB_IJSK_SE_EEENSB_IJSE_NSC_ILi37EEEEEEEEENSB_IJNSB_IJSK_NSC_ILi256EEEEEENSB_IJSE_SY_EEENSB_IJSY_NSC_ILi4096EEEEEEEEEEEEEvEENS15_INSA_23SM90_TMA_LOAD_MULTICASTENS17_IS19_S1B_NSW_INSB_IJNSB_IJS1C_S1C_EEES1F_S1H_EEENSB_IJS1K_S1L_NSB_IJSY_NSC_ILi2048EEEEEEEEEEEEEvEEEENS_8epilogue10collective6detail29Sm90TmaWarpSpecializedAdapterINS23_15DefaultEpilogueISN_NSB_IJNSB_IJllllEEESE_SY_EEES28_NS22_6thread17LinearCombinationISN_Li1EffLNS29_9ScaleType4KindE0ELNS_15FloatRoundStyleE2ESN_EENS_4gemm15EpilogueDefaultEEEEEvvEEEEvNT_6ParamsE)
        /*0008*/ 	.word	0x0000005a


	//----- nvinfo : EIATTR_FRAME_SIZE
	.align		4
.L_12:
        /*000c*/ 	.byte	0x04, 0x11
        /*000e*/ 	.short	(.L_14 - .L_13)
	.align		4
.L_13:
        /*0010*/ 	.word	index@(_ZN7cutlass13device_kernelINS_4conv6kernel13ConvUniversalINS1_16ConvProblemShapeILNS1_8OperatorE0ELi3EEENS1_10collective14CollectiveConvINS1_46MainloopSm90TmaGmmaWarpSpecializedImplicitGemmILS5_0ELi37ELi3EN4cute5tupleIJNSA_1CILi2EEENSC_ILi1EEESE_EEENS1_36KernelImplicitTmaWarpSpecializedSm90ELi1EEENSB_IJNSC_ILi128EEENSC_ILi64EEENSB_IJNSC_ILi32EEEEEEEEENS_12float_e4m3_tESN_NSA_8TiledMMAINSA_8MMA_AtomIJNSA_4SM904GMMA30MMA_64x64x32_F32E4M3E4M3_SS_TNILNSR_7ScaleInE1ELST_1EEEEEENSA_6LayoutINSB_IJSE_SE_SE_EEENSB_IJNSC_ILi0EEESY_SY_EEEEENSB_IJNSA_10UnderscoreES11_S11_EEEEENS7_6detail26Sm90ImplicitGemmTileTraitsINSA_20SM90_TMA_LOAD_IM2COLENSA_14ComposedLayoutINSA_7SwizzleILi1ELi4ELi3EEENSA_18smem_ptr_flag_bitsILi8EEENSW_INSB_IJNSB_IJNSC_ILi8EEENSC_ILi16EEEEEENSB_IJSK_SE_EEENSB_IJSE_NSC_ILi37EEEEEEEEENSB_IJNSB_IJSK_NSC_ILi256EEEEEENSB_IJSE_SY_EEENSB_IJSY_NSC_ILi4096EEEEEEEEEEEEEvEENS15_INSA_23SM90_TMA_LOAD_MULTICASTENS17_IS19_S1B_NSW_INSB_IJNSB_IJS1C_S1C_EEES1F_S1H_EEENSB_IJS1K_S1L_NSB_IJSY_NSC_ILi2048EEEEEEEEEEEEEvEEEENS_8epilogue10collective6detail29Sm90TmaWarpSpecializedAdapterINS23_15DefaultEpilogueISN_NSB_IJNSB_IJllllEEESE_SY_EEES28_NS22_6thread17LinearCombinationISN_Li1EffLNS29_9ScaleType4KindE0ELNS_15FloatRoundStyleE2ESN_EENS_4gemm15EpilogueDefaultEEEEEvvEEEEvNT_6ParamsE)
        /*0014*/ 	.word	0x00000000


	//----- nvinfo : EIATTR_MIN_STACK_SIZE
	.align		4
.L_14:
        /*0018*/ 	.byte	0x04, 0x12
        /*001a*/ 	.short	(.L_16 - .L_15)
	.align		4
.L_15:
        /*001c*/ 	.word	index@(_ZN7cutlass13device_kernelINS_4conv6kernel13ConvUniversalINS1_16ConvProblemShapeILNS1_8OperatorE0ELi3EEENS1_10collective14CollectiveConvINS1_46MainloopSm90TmaGmmaWarpSpecializedImplicitGemmILS5_0ELi37ELi3EN4cute5tupleIJNSA_1CILi2EEENSC_ILi1EEESE_EEENS1_36KernelImplicitTmaWarpSpecializedSm90ELi1EEENSB_IJNSC_ILi128EEENSC_ILi64EEENSB_IJNSC_ILi32EEEEEEEEENS_12float_e4m3_tESN_NSA_8TiledMMAINSA_8MMA_AtomIJNSA_4SM904GMMA30MMA_64x64x32_F32E4M3E4M3_SS_TNILNSR_7ScaleInE1ELST_1EEEEEENSA_6LayoutINSB_IJSE_SE_SE_EEENSB_IJNSC_ILi0EEESY_SY_EEEEENSB_IJNSA_10UnderscoreES11_S11_EEEEENS7_6detail26Sm90ImplicitGemmTileTraitsINSA_20SM90_TMA_LOAD_IM2COLENSA_14ComposedLayoutINSA_7SwizzleILi1ELi4ELi3EEENSA_18smem_ptr_flag_bitsILi8EEENSW_INSB_IJNSB_IJNSC_ILi8EEENSC_ILi16EEEEEENSB_IJSK_SE_EEENSB_IJSE_NSC_ILi37EEEEEEEEENSB_IJNSB_IJSK_NSC_ILi256EEEEEENSB_IJSE_SY_EEENSB_IJSY_NSC_ILi4096EEEEEEEEEEEEEvEENS15_INSA_23SM90_TMA_LOAD_MULTICASTENS17_IS19_S1B_NSW_INSB_IJNSB_IJS1C_S1C_EEES1F_S1H_EEENSB_IJS1K_S1L_NSB_IJSY_NSC_ILi2048EEEEEEEEEEEEEvEEEENS_8epilogue10collective6detail29Sm90TmaWarpSpecializedAdapterINS23_15DefaultEpilogueISN_NSB_IJNSB_IJllllEEESE_SY_EEES28_NS22_6thread17LinearCombinationISN_Li1EffLNS29_9ScaleType4KindE0ELNS_15FloatRoundStyleE2ESN_EENS_4gemm15EpilogueDefaultEEEEEvvEEEEvNT_6ParamsE)
        /*0020*/ 	.word	0x00000000
.L_16:


//--------------------- .nv.compat                --------------------------
	.section	.nv.compat,"",@"SHT_CUDA_COMPAT_INFO"
	.align	4
        /*0000*/ 	.byte	0x02, 0x09, 0x01, 0x00, 0x02, 0x02, 0x04, 0x00, 0x02, 0x05, 0x05, 0x00, 0x03, 0x07, 0x01, 0x01
        /*0010*/ 	.byte	0x02, 0x03, 0x01, 0x00, 0x02, 0x06, 0x01, 0x00, 0x04, 0x0b, 0x08, 0x00, 0x00, 0x00, 0x00, 0x00
        /*0020*/ 	.byte	0x00, 0x00, 0x00, 0x00


//--------------------- .nv.info._ZN7cutlass13device_kernelINS_4conv6kernel13ConvUniversalINS1_16ConvProblemShapeILNS1_8OperatorE0ELi3EEENS1_10collective14CollectiveConvINS1_46MainloopSm90TmaGmmaWarpSpecializedImplicitGemmILS5_0ELi37ELi3EN4cute5tupleIJNSA_1CILi2EEENSC_ILi1EEESE_EEENS1_36KernelImplicitTmaWarpSpecializedSm90ELi1EEENSB_IJNSC_ILi128EEENSC_ILi64EEENSB_IJNSC_ILi32EEEEEEEEENS_12float_e4m3_tESN_NSA_8TiledMMAINSA_8MMA_AtomIJNSA_4SM904GMMA30MMA_64x64x32_F32E4M3E4M3_SS_TNILNSR_7ScaleInE1ELST_1EEEEEENSA_6LayoutINSB_IJSE_SE_SE_EEENSB_IJNSC_ILi0EEESY_SY_EEEEENSB_IJNSA_10UnderscoreES11_S11_EEEEENS7_6detail26Sm90ImplicitGemmTileTraitsINSA_20SM90_TMA_LOAD_IM2COLENSA_14ComposedLayoutINSA_7SwizzleILi1ELi4ELi3EEENSA_18smem_ptr_flag_bitsILi8EEENSW_INSB_IJNSB_IJNSC_ILi8EEENSC_ILi16EEEEEENSB_IJSK_SE_EEENSB_IJSE_NSC_ILi37EEEEEEEEENSB_IJNSB_IJSK_NSC_ILi256EEEEEENSB_IJSE_SY_EEENSB_IJSY_NSC_ILi4096EEEEEEEEEEEEEvEENS15_INSA_23SM90_TMA_LOAD_MULTICASTENS17_IS19_S1B_NSW_INSB_IJNSB_IJS1C_S1C_EEES1F_S1H_EEENSB_IJS1K_S1L_NSB_IJSY_NSC_ILi2048EEEEEEEEEEEEEvEEEENS_8epilogue10collective6detail29Sm90TmaWarpSpecializedAdapterINS23_15DefaultEpilogueISN_NSB_IJNSB_IJllllEEESE_SY_EEES28_NS22_6thread17LinearCombinationISN_Li1EffLNS29_9ScaleType4KindE0ELNS_15FloatRoundStyleE2ESN_EENS_4gemm15EpilogueDefaultEEEEEvvEEEEvNT_6ParamsE --------------------------
	.section	.nv.info._ZN7cutlass13device_kernelINS_4conv6kernel13ConvUniversalINS1_16ConvProblemShapeILNS1_8OperatorE0ELi3EEENS1_10collective14CollectiveConvINS1_46MainloopSm90TmaGmmaWarpSpecializedImplicitGemmILS5_0ELi37ELi3EN4cute5tupleIJNSA_1CILi2EEENSC_ILi1EEESE_EEENS1_36KernelImplicitTmaWarpSpecializedSm90ELi1EEENSB_IJNSC_ILi128EEENSC_ILi64EEENSB_IJNSC_ILi32EEEEEEEEENS_12float_e4m3_tESN_NSA_8TiledMMAINSA_8MMA_AtomIJNSA_4SM904GMMA30MMA_64x64x32_F32E4M3E4M3_SS_TNILNSR_7ScaleInE1ELST_1EEEEEENSA_6LayoutINSB_IJSE_SE_SE_EEENSB_IJNSC_ILi0EEESY_SY_EEEEENSB_IJNSA_10UnderscoreES11_S11_EEEEENS7_6detail26Sm90ImplicitGemmTileTraitsINSA_20SM90_TMA_LOAD_IM2COLENSA_14ComposedLayoutINSA_7SwizzleILi1ELi4ELi3EEENSA_18smem_ptr_flag_bitsILi8EEENSW_INSB_IJNSB_IJNSC_ILi8EEENSC_ILi16EEEEEENSB_IJSK_SE_EEENSB_IJSE_NSC_ILi37EEEEEEEEENSB_IJNSB_IJSK_NSC_ILi256EEEEEENSB_IJSE_SY_EEENSB_IJSY_NSC_ILi4096EEEEEEEEEEEEEvEENS15_INSA_23SM90_TMA_LOAD_MULTICASTENS17_IS19_S1B_NSW_INSB_IJNSB_IJS1C_S1C_EEES1F_S1H_EEENSB_IJS1K_S1L_NSB_IJSY_NSC_ILi2048EEEEEEEEEEEEEvEEEENS_8epilogue10collective6detail29Sm90TmaWarpSpecializedAdapterINS23_15DefaultEpilogueISN_NSB_IJNSB_IJllllEEESE_SY_EEES28_NS22_6thread17LinearCombinationISN_Li1EffLNS29_9ScaleType4KindE0ELNS_15FloatRoundStyleE2ESN_EENS_4gemm15EpilogueDefaultEEEEEvvEEEEvNT_6ParamsE,"",@"SHT_CUDA_INFO"
	.sectionflags	@""
	.align	4


	//----- nvinfo : EIATTR_CUDA_API_VERSION
	.align		4
        /*0000*/ 	.byte	0x04, 0x37
        /*0002*/ 	.short	(.L_18 - .L_17)
.L_17:
        /*0004*/ 	.word	0x00000082


	//----- nvinfo : EIATTR_KPARAM_INFO
	.align		4
.L_18:
        /*0008*/ 	.byte	0x04, 0x17
        /*000a*/ 	.short	(.L_20 - .L_19)
.L_19:
        /*000c*/ 	.word	0x00000000
        /*0010*/ 	.short	0x0000
        /*0012*/ 	.short	0x0070
        /*0014*/ 	.byte	0x00, 0xf0, 0x01, 0x10


	//----- nvinfo : EIATTR_SPARSE_MMA_MASK
	.align		4
.L_20:
        /*0018*/ 	.byte	0x03, 0x50
        /*001a*/ 	.short	0x0000


	//----- nvinfo : EIATTR_MAXREG_COUNT
	.align		4
        /*001c*/ 	.byte	0x03, 0x1b
        /*001e*/ 	.short	0x00ff


	//----- nvinfo : EIATTR_NUM_BARRIERS
	.align		4
        /*0020*/ 	.byte	0x02, 0x4c
        /*0022*/ 	.byte	0x01
	.zero		1


	//----- nvinfo : EIATTR_MERCURY_ISA_VERSION
	.align		4
        /*0024*/ 	.byte	0x03, 0x5f
        /*0026*/ 	.short	0x0101


	//----- nvinfo : EIATTR_COOP_GROUP_MASK_REGIDS
	.align		4
        /*0028*/ 	.byte	0x04, 0x29
        /*002a*/ 	.short	(.L_22 - .L_21)


	//   ....[0]....
.L_21:
        /*002c*/ 	.word	0xffffffff


	//   ....[1]....
        /*0030*/ 	.word	0xffffffff


	//   ....[2]....
        /*0034*/ 	.word	0xffffffff


	//   ....[3]....
        /*0038*/ 	.word	0xffffffff


	//----- nvinfo : EIATTR_COOP_GROUP_INSTR_OFFSETS
	.align		4
.L_22:
        /*003c*/ 	.byte	0x04, 0x28
        /*003e*/ 	.short	(.L_24 - .L_23)


	//   ....[0]....
.L_23:
        /*0040*/ 	.word	0x00000070


	//   ....[1]....
        /*0044*/ 	.word	0x00000080


	//   ....[2]....
        /*0048*/ 	.word	0x00000140


	//   ....[3]....
        /*004c*/ 	.word	0x00000af0


	//----- nvinfo : EIATTR_MBARRIER_INSTR_OFFSETS
	.align		4
.L_24:
        /*0050*/ 	.byte	0x04, 0x39
        /*0052*/ 	.short	(.L_26 - .L_25)


	//   ....[0]....
.L_25:
        /*0054*/ 	.word	0x00000310
        /*0058*/ 	.word	0x000000ff
        /*005c*/ 	.word	0x00037800
        /*0060*/ 	.short	0x0100
        /*0062*/ 	.byte	0x08
	.zero		1


	//   ....[1]....
        /*0064*/ 	.word	0x00000320
        /*0068*/ 	.word	0x000000ff
        /*006c*/ 	.word	0x00037928
        /*0070*/ 	.short	0x0100
        /*0072*/ 	.byte	0x08
	.zero		1


	//   ....[2]....
        /*0074*/ 	.word	0x00000330
        /*0078*/ 	.word	0x000000ff
        /*007c*/ 	.word	0x00037808
        /*0080*/ 	.short	0x0100
        /*0082*/ 	.byte	0x08
	.zero		1


	//   ....[3]....
        /*0084*/ 	.word	0x00000340
        /*0088*/ 	.word	0x000000ff
        /*008c*/ 	.word	0x00037930
        /*0090*/ 	.short	0x0100
        /*0092*/ 	.byte	0x08
	.zero		1


	//   ....[4]....
        /*0094*/ 	.word	0x00000350
        /*0098*/ 	.word	0x000000ff
        /*009c*/ 	.word	0x00037810
        /*00a0*/ 	.short	0x0100
        /*00a2*/ 	.byte	0x08
	.zero		1


	//   ....[5]....
        /*00a4*/ 	.word	0x00000360
        /*00a8*/ 	.word	0x000000ff
        /*00ac*/ 	.word	0x00037938
        /*00b0*/ 	.short	0x0100
        /*00b2*/ 	.byte	0x08
	.zero		1


	//   ....[6]....
        /*00b4*/ 	.word	0x00000370
        /*00b8*/ 	.word	0x000000ff
        /*00bc*/ 	.word	0x00037818
        /*00c0*/ 	.short	0x0100
        /*00c2*/ 	.byte	0x08
	.zero		1


	//   ....[7]....
        /*00c4*/ 	.word	0x00000380
        /*00c8*/ 	.word	0x000000ff
        /*00cc*/ 	.word	0x00037940
        /*00d0*/ 	.short	0x0100
        /*00d2*/ 	.byte	0x08
	.zero		1


	//   ....[8]....
        /*00d4*/ 	.word	0x00000390
        /*00d8*/ 	.word	0x000000ff
        /*00dc*/ 	.word	0x00037820
        /*00e0*/ 	.short	0x0100
        /*00e2*/ 	.byte	0x08
	.zero		1


	//   ....[9]....
        /*00e4*/ 	.word	0x000003a0
        /*00e8*/ 	.word	0x000000ff
        /*00ec*/ 	.word	0x00037948
        /*00f0*/ 	.short	0x0100
        /*00f2*/ 	.byte	0x08
	.zero		1


	//   ....[10]....
        /*00f4*/ 	.word	0x000003b0
        /*00f8*/ 	.word	0x000000ff
        /*00fc*/ 	.word	0x00037828
        /*0100*/ 	.short	0x0100
        /*0102*/ 	.byte	0x08
	.zero		1


	//   ....[11]....
        /*0104*/ 	.word	0x000003c0
        /*0108*/ 	.word	0x000000ff
        /*010c*/ 	.word	0x00037950
        /*0110*/ 	.short	0x0100
        /*0112*/ 	.byte	0x08
	.zero		1


	//   ....[12]....
        /*0114*/ 	.word	0x000003d0
        /*0118*/ 	.word	0x000000ff
        /*011c*/ 	.word	0x00037830
        /*0120*/ 	.short	0x0100
        /*0122*/ 	.byte	0x08
	.zero		1


	//   ....[13]....
        /*0124*/ 	.word	0x000003e0
        /*0128*/ 	.word	0x000000ff
        /*012c*/ 	.word	0x00037958
        /*0130*/ 	.short	0x0100
        /*0132*/ 	.byte	0x08
	.zero		1


	//   ....[14]....
        /*0134*/ 	.word	0x000003f0
        /*0138*/ 	.word	0x000000ff
        /*013c*/ 	.word	0x00037838
        /*0140*/ 	.short	0x0100
        /*0142*/ 	.byte	0x08
	.zero		1


	//   ....[15]....
        /*0144*/ 	.word	0x00000400
        /*0148*/ 	.word	0x000000ff
        /*014c*/ 	.word	0x00037960
        /*0150*/ 	.short	0x0100
        /*0152*/ 	.byte	0x08
	.zero		1


	//   ....[16]....
        /*0154*/ 	.word	0x00000410
        /*0158*/ 	.word	0x000000ff
        /*015c*/ 	.word	0x00037840
        /*0160*/ 	.short	0x0100
        /*0162*/ 	.byte	0x08
	.zero		1


	//   ....[17]....
        /*0164*/ 	.word	0x00000420
        /*0168*/ 	.word	0x000000ff
        /*016c*/ 	.word	0x00037968
        /*0170*/ 	.short	0x0100
        /*0172*/ 	.byte	0x08
	.zero		1


	//   ....[18]....
        /*0174*/ 	.word	0x00000430
        /*0178*/ 	.word	0x000000ff
        /*017c*/ 	.word	0x00037848
        /*0180*/ 	.short	0x0100
        /*0182*/ 	.byte	0x08
	.zero		1


	//   ....[19]....
        /*0184*/ 	.word	0x00000440
        /*0188*/ 	.word	0x000000ff
        /*018c*/ 	.word	0x00037970
        /*0190*/ 	.short	0x0100
        /*0192*/ 	.byte	0x08
	.zero		1


	//   ....[20]....
        /*0194*/ 	.word	0x00000450
        /*0198*/ 	.word	0x000000ff
        /*019c*/ 	.word	0x00037850
        /*01a0*/ 	.short	0x0100
        /*01a2*/ 	.byte	0x08
	.zero		1


	//   ....[21]....
        /*01a4*/ 	.word	0x00000460
        /*01a8*/ 	.word	0x000000ff
        /*01ac*/ 	.word	0x00037978
        /*01b0*/ 	.short	0x0100
        /*01b2*/ 	.byte	0x08
	.zero		1


	//   ....[22]....
        /*01b4*/ 	.word	0x00000470
        /*01b8*/ 	.word	0x000000ff
        /*01bc*/ 	.word	0x00037858
        /*01c0*/ 	.short	0x0100
        /*01c2*/ 	.byte	0x08
	.zero		1


	//   ....[23]....
        /*01c4*/ 	.word	0x00000480
        /*01c8*/ 	.word	0x000000ff
        /*01cc*/ 	.word	0x00037980
        /*01d0*/ 	.short	0x0100
        /*01d2*/ 	.byte	0x08
	.zero		1


	//   ....[24]....
        /*01d4*/ 	.word	0x00000490
        /*01d8*/ 	.word	0x000000ff
        /*01dc*/ 	.word	0x00037860
        /*01e0*/ 	.short	0x0100
        /*01e2*/ 	.byte	0x08
	.zero		1


	//   ....[25]....
        /*01e4*/ 	.word	0x000004a0
        /*01e8*/ 	.word	0x000000ff
        /*01ec*/ 	.word	0x00037988
        /*01f0*/ 	.short	0x0100
        /*01f2*/ 	.byte	0x08
	.zero		1


	//   ....[26]....
        /*01f4*/ 	.word	0x000004b0
        /*01f8*/ 	.word	0x000000ff
        /*01fc*/ 	.word	0x00037868
        /*0200*/ 	.short	0x0100
        /*0202*/ 	.byte	0x08
	.zero		1


	//   ....[27]....
        /*0204*/ 	.word	0x000004c0
        /*0208*/ 	.word	0x000000ff
        /*020c*/ 	.word	0x00037990
        /*0210*/ 	.short	0x0100
        /*0212*/ 	.byte	0x08
	.zero		1


	//   ....[28]....
        /*0214*/ 	.word	0x000004d0
        /*0218*/ 	.word	0x000000ff
        /*021c*/ 	.word	0x00037870
        /*0220*/ 	.short	0x0100
        /*0222*/ 	.byte	0x08
	.zero		1


	//   ....[29]....
        /*0224*/ 	.word	0x000004e0
        /*0228*/ 	.word	0x000000ff
        /*022c*/ 	.word	0x00037998
        /*0230*/ 	.short	0x0100
        /*0232*/ 	.byte	0x08
	.zero		1


	//   ....[30]....
        /*0234*/ 	.word	0x000004f0
        /*0238*/ 	.word	0x000000ff
        /*023c*/ 	.word	0x00037878
        /*0240*/ 	.short	0x0100
        /*0242*/ 	.byte	0x08
	.zero		1


	//   ....[31]....
        /*0244*/ 	.word	0x00000500
        /*0248*/ 	.word	0x000000ff
        /*024c*/ 	.word	0x000379a0
        /*0250*/ 	.short	0x0100
        /*0252*/ 	.byte	0x08
	.zero		1


	//   ....[32]....
        /*0254*/ 	.word	0x00000510
        /*0258*/ 	.word	0x000000ff
        /*025c*/ 	.word	0x00037880
        /*0260*/ 	.short	0x0100
        /*0262*/ 	.byte	0x08
	.zero		1


	//   ....[33]....
        /*0264*/ 	.word	0x00000520
        /*0268*/ 	.word	0x000000ff
        /*026c*/ 	.word	0x000379a8
        /*0270*/ 	.short	0x0100
        /*0272*/ 	.byte	0x08
	.zero		1


	//   ....[34]....
        /*0274*/ 	.word	0x00000530
        /*0278*/ 	.word	0x000000ff
        /*027c*/ 	.word	0x00037888
        /*0280*/ 	.short	0x0100
        /*0282*/ 	.byte	0x08
	.zero		1


	//   ....[35]....
        /*0284*/ 	.word	0x00000540
        /*0288*/ 	.word	0x000000ff
        /*028c*/ 	.word	0x000379b0
        /*0290*/ 	.short	0x0100
        /*0292*/ 	.byte	0x08
	.zero		1


	//   ....[36]....
        /*0294*/ 	.word	0x00000550
        /*0298*/ 	.word	0x000000ff
        /*029c*/ 	.word	0x00037890
        /*02a0*/ 	.short	0x0100
        /*02a2*/ 	.byte	0x08
	.zero		1


	//   ....[37]....
        /*02a4*/ 	.word	0x00000560
        /*02a8*/ 	.word	0x000000ff
        /*02ac*/ 	.word	0x000379b8
        /*02b0*/ 	.short	0x0100
        /*02b2*/ 	.byte	0x08
	.zero		1


	//   ....[38]....
        /*02b4*/ 	.word	0x00000570
        /*02b8*/ 	.word	0x000000ff
        /*02bc*/ 	.word	0x00037898
        /*02c0*/ 	.short	0x0100
        /*02c2*/ 	.byte	0x08
	.zero		1


	//   ....[39]....
        /*02c4*/ 	.word	0x00000580
        /*02c8*/ 	.word	0x000000ff
        /*02cc*/ 	.word	0x000379c0
        /*02d0*/ 	.short	0x0100
        /*02d2*/ 	.byte	0x08
	.zero		1


	//   ....[40]....
        /*02d4*/ 	.word	0x00000590
        /*02d8*/ 	.word	0x000000ff
        /*02dc*/ 	.word	0x000378a0
        /*02e0*/ 	.short	0x0100
        /*02e2*/ 	.byte	0x08
	.zero		1


	//   ....[41]....
        /*02e4*/ 	.word	0x000005a0
        /*02e8*/ 	.word	0x000000ff
        /*02ec*/ 	.word	0x000379c8
        /*02f0*/ 	.short	0x0100
        /*02f2*/ 	.byte	0x08
	.zero		1


	//   ....[42]....
        /*02f4*/ 	.word	0x000005b0
        /*02f8*/ 	.word	0x000000ff
        /*02fc*/ 	.word	0x000378a8
        /*0300*/ 	.short	0x0100
        /*0302*/ 	.byte	0x08
	.zero		1


	//   ....[43]....
        /*0304*/ 	.word	0x000005c0
        /*0308*/ 	.word	0x000000ff
        /*030c*/ 	.word	0x000379d0
        /*0310*/ 	.short	0x0100
        /*0312*/ 	.byte	0x08
	.zero		1


	//   ....[44]....
        /*0314*/ 	.word	0x000005d0
        /*0318*/ 	.word	0x000000ff
        /*031c*/ 	.word	0x000378b0
        /*0320*/ 	.short	0x0100
        /*0322*/ 	.byte	0x08
	.zero		1


	//   ....[45]....
        /*0324*/ 	.word	0x000005e0
        /*0328*/ 	.word	0x000000ff
        /*032c*/ 	.word	0x000379d8
        /*0330*/ 	.short	0x0100
        /*0332*/ 	.byte	0x08
	.zero		1


	//   ....[46]....
        /*0334*/ 	.word	0x000005f0
        /*0338*/ 	.word	0x000000ff
        /*033c*/ 	.word	0x000378b8
        /*0340*/ 	.short	0x0100
        /*0342*/ 	.byte	0x08
	.zero		1


	//   ....[47]....
        /*0344*/ 	.word	0x00000600
        /*0348*/ 	.word	0x000000ff
        /*034c*/ 	.word	0x000379e0
        /*0350*/ 	.short	0x0100
        /*0352*/ 	.byte	0x08
	.zero		1


	//   ....[48]....
        /*0354*/ 	.word	0x00000610
        /*0358*/ 	.word	0x000000ff
        /*035c*/ 	.word	0x000378c0
        /*0360*/ 	.short	0x0100
        /*0362*/ 	.byte	0x08
	.zero		1


	//   ....[49]....
        /*0364*/ 	.word	0x00000620
        /*0368*/ 	.word	0x000000ff
        /*036c*/ 	.word	0x000379e8
        /*0370*/ 	.short	0x0100
        /*0372*/ 	.byte	0x08
	.zero		1


	//   ....[50]....
        /*0374*/ 	.word	0x00000630
        /*0378*/ 	.word	0x000000ff
        /*037c*/ 	.word	0x000378c8
        /*0380*/ 	.short	0x0100
        /*0382*/ 	.byte	0x08
	.zero		1


	//   ....[51]....
        /*0384*/ 	.word	0x00000640
        /*0388*/ 	.word	0x000000ff
        /*038c*/ 	.word	0x000379f0
        /*0390*/ 	.short	0x0100
        /*0392*/ 	.byte	0x08
	.zero		1


	//   ....[52]....
        /*0394*/ 	.word	0x00000650
        /*0398*/ 	.word	0x000000ff
        /*039c*/ 	.word	0x000378d0
        /*03a0*/ 	.short	0x0100
        /*03a2*/ 	.byte	0x08
	.zero		1


	//   ....[53]....
        /*03a4*/ 	.word	0x00000660
        /*03a8*/ 	.word	0x000000ff
        /*03ac*/ 	.word	0x000379f8
        /*03b0*/ 	.short	0x0100
        /*03b2*/ 	.byte	0x08
	.zero		1


	//   ....[54]....
        /*03b4*/ 	.word	0x00000670
        /*03b8*/ 	.word	0x000000ff
        /*03bc*/ 	.word	0x000378d8
        /*03c0*/ 	.short	0x0100
        /*03c2*/ 	.byte	0x08
	.zero		1


	//   ....[55]....
        /*03c4*/ 	.word	0x00000680
        /*03c8*/ 	.word	0x000000ff
        /*03cc*/ 	.word	0x00037a00
        /*03d0*/ 	.short	0x0100
        /*03d2*/ 	.byte	0x08
	.zero		1


	//   ....[56]....
        /*03d4*/ 	.word	0x00000690
        /*03d8*/ 	.word	0x000000ff
        /*03dc*/ 	.word	0x000378e0
        /*03e0*/ 	.short	0x0100
        /*03e2*/ 	.byte	0x08
	.zero		1


	//   ....[57]....
        /*03e4*/ 	.word	0x000006a0
        /*03e8*/ 	.word	0x000000ff
        /*03ec*/ 	.word	0x00037a08
        /*03f0*/ 	.short	0x0100
        /*03f2*/ 	.byte	0x08
	.zero		1


	//   ....[58]....
        /*03f4*/ 	.word	0x000006b0
        /*03f8*/ 	.word	0x000000ff
        /*03fc*/ 	.word	0x000378e8
        /*0400*/ 	.short	0x0100
        /*0402*/ 	.byte	0x08
	.zero		1


	//   ....[59]....
        /*0404*/ 	.word	0x000006c0
        /*0408*/ 	.word	0x000000ff
        /*040c*/ 	.word	0x00037a10
        /*0410*/ 	.short	0x0100
        /*0412*/ 	.byte	0x08
	.zero		1


	//   ....[60]....
        /*0414*/ 	.word	0x000006d0
        /*0418*/ 	.word	0x000000ff
        /*041c*/ 	.word	0x000378f0
        /*0420*/ 	.short	0x0100
        /*0422*/ 	.byte	0x08
	.zero		1


	//   ....[61]....
        /*0424*/ 	.word	0x000006e0
        /*0428*/ 	.word	0x000000ff
        /*042c*/ 	.word	0x00037a18
        /*0430*/ 	.short	0x0100
        /*0432*/ 	.byte	0x08
	.zero		1


	//   ....[62]....
        /*0434*/ 	.word	0x000006f0
        /*0438*/ 	.word	0x000000ff
        /*043c*/ 	.word	0x000378f8
        /*0440*/ 	.short	0x0100
        /*0442*/ 	.byte	0x08
	.zero		1


	//   ....[63]....
        /*0444*/ 	.word	0x00000700
        /*0448*/ 	.word	0x000000ff
        /*044c*/ 	.word	0x00037a20
        /*0450*/ 	.short	0x0100
        /*0452*/ 	.byte	0x08
	.zero		1


	//   ....[64]....
        /*0454*/ 	.word	0x00000710
        /*0458*/ 	.word	0x000000ff
        /*045c*/ 	.word	0x00037900
        /*0460*/ 	.short	0x0100
        /*0462*/ 	.byte	0x08
	.zero		1


	//   ....[65]....
        /*0464*/ 	.word	0x00000720
        /*0468*/ 	.word	0x000000ff
        /*046c*/ 	.word	0x00037a28
        /*0470*/ 	.short	0x0100
        /*0472*/ 	.byte	0x08
	.zero		1


	//   ....[66]....
        /*0474*/ 	.word	0x00000730
        /*0478*/ 	.word	0x000000ff
        /*047c*/ 	.word	0x00037908
        /*0480*/ 	.short	0x0100
        /*0482*/ 	.byte	0x08
	.zero		1


	//   ....[67]....
        /*0484*/ 	.word	0x00000740
        /*0488*/ 	.word	0x000000ff
        /*048c*/ 	.word	0x00037a30
        /*0490*/ 	.short	0x0100
        /*0492*/ 	.byte	0x08
	.zero		1


	//   ....[68]....
        /*0494*/ 	.word	0x00000750
        /*0498*/ 	.word	0x000000ff
        /*049c*/ 	.word	0x00037910
        /*04a0*/ 	.short	0x0100
        /*04a2*/ 	.byte	0x08
	.zero		1


	//   ....[69]....
        /*04a4*/ 	.word	0x00000760
        /*04a8*/ 	.word	0x000000ff
        /*04ac*/ 	.word	0x00037a38
        /*04b0*/ 	.short	0x0100
        /*04b2*/ 	.byte	0x08
	.zero		1


	//   ....[70]....
        /*04b4*/ 	.word	0x00000770
        /*04b8*/ 	.word	0x000000ff
        /*04bc*/ 	.word	0x00037918
        /*04c0*/ 	.short	0x0100
        /*04c2*/ 	.byte	0x08
	.zero		1


	//   ....[71]....
        /*04c4*/ 	.word	0x00000780
        /*04c8*/ 	.word	0x000000ff
        /*04cc*/ 	.word	0x00037a40
        /*04d0*/ 	.short	0x0100
        /*04d2*/ 	.byte	0x08
	.zero		1


	//   ....[72]....
        /*04d4*/ 	.word	0x00000790
        /*04d8*/ 	.word	0x000000ff
        /*04dc*/ 	.word	0x00037920
        /*04e0*/ 	.short	0x0100
        /*04e2*/ 	.byte	0x08
	.zero		1


	//   ....[73]....
        /*04e4*/ 	.word	0x000007a0
        /*04e8*/ 	.word	0x000000ff
        /*04ec*/ 	.word	0x00037a48
        /*04f0*/ 	.short	0x0100
        /*04f2*/ 	.byte	0x08
	.zero		1


	//   ....[74]....
        /*04f4*/ 	.word	0x00001160
        /*04f8*/ 	.word	0x0000000a
        /*04fc*/ 	.word	0x00037800
        /*0500*/ 	.short	0x010a
        /*0502*/ 	.byte	0x3f
	.zero		1


	//   ....[75]....
        /*0504*/ 	.word	0x00001450
        /*0508*/ 	.word	0x0000000c
        /*050c*/ 	.word	0x00037800
        /*0510*/ 	.short	0x010a
        /*0512*/ 	.byte	0x3f
	.zero		1


	//   ....[76]....
        /*0514*/ 	.word	0x000015a0
        /*0518*/ 	.word	0x0000000c
        /*051c*/ 	.word	0x00000000
        /*0520*/ 	.short	0x0101
        /*0522*/ 	.byte	0x3f
	.zero		1


	//   ....[77]....
        /*0524*/ 	.word	0x000017f0
        /*0528*/ 	.word	0x00000006
        /*052c*/ 	.word	0x00000000
        /*0530*/ 	.short	0x0101
        /*0532*/ 	.byte	0x3f
	.zero		1


	//   ....[78]....
        /*0534*/ 	.word	0x00006340
        /*0538*/ 	.word	0x00000013
        /*053c*/ 	.word	0x00037928
        /*0540*/ 	.short	0x010a
        /*0542*/ 	.byte	0x3f
	.zero		1


	//   ....[79]....
        /*0544*/ 	.word	0x00006b90
        /*0548*/ 	.word	0x00000002
        /*054c*/ 	.word	0x00000000
        /*0550*/ 	.short	0x010a
        /*0552*/ 	.byte	0x3f
	.zero		1


	//   ....[80]....
        /*0554*/ 	.word	0x00006c40
        /*0558*/ 	.word	0x00000002
        /*055c*/ 	.word	0x00000000
        /*0560*/ 	.short	0x010a
        /*0562*/ 	.byte	0x3f
	.zero		1


	//   ....[81]....
        /*0564*/ 	.word	0x00006cf0
        /*0568*/ 	.word	0x00000002
        /*056c*/ 	.word	0x00000000
        /*0570*/ 	.short	0x010a
        /*0572*/ 	.byte	0x3f
	.zero		1


	//   ....[82]....
        /*0574*/ 	.word	0x00006da0
        /*0578*/ 	.word	0x00000002
        /*057c*/ 	.word	0x00000000
        /*0580*/ 	.short	0x010a
        /*0582*/ 	.byte	0x3f
	.zero		1


	//   ....[83]....
        /*0584*/ 	.word	0x00006e50
        /*0588*/ 	.word	0x00000002
        /*058c*/ 	.word	0x00000000
        /*0590*/ 	.short	0x010a
        /*0592*/ 	.byte	0x3f
	.zero		1


	//   ....[84]....
        /*0594*/ 	.word	0x00006f00
        /*0598*/ 	.word	0x00000002
        /*059c*/ 	.word	0x00000000
        /*05a0*/ 	.short	0x010a
        /*05a2*/ 	.byte	0x3f
	.zero		1


	//   ....[85]....
        /*05a4*/ 	.word	0x00006fb0
        /*05a8*/ 	.word	0x00000002
        /*05ac*/ 	.word	0x00000000
        /*05b0*/ 	.short	0x010a
        /*05b2*/ 	.byte	0x3f
	.zero		1


	//   ....[86]....
        /*05b4*/ 	.word	0x00007060
        /*05b8*/ 	.word	0x00000002
        /*05bc*/ 	.word	0x00000000
        /*05c0*/ 	.short	0x010a
        /*05c2*/ 	.byte	0x3f
	.zero		1


	//   ....[87]....
        /*05c4*/ 	.word	0x00007110
        /*05c8*/ 	.word	0x00000002
        /*05cc*/ 	.word	0x00000000
        /*05d0*/ 	.short	0x010a
        /*05d2*/ 	.byte	0x3f
	.zero		1


	//   ....[88]....
        /*05d4*/ 	.word	0x000071c0
        /*05d8*/ 	.word	0x00000002
        /*05dc*/ 	.word	0x00000000
        /*05e0*/ 	.short	0x010a
        /*05e2*/ 	.byte	0x3f
	.zero		1


	//   ....[89]....
        /*05e4*/ 	.word	0x00007270
        /*05e8*/ 	.word	0x00000002
        /*05ec*/ 	.word	0x00000000
        /*05f0*/ 	.short	0x010a
        /*05f2*/ 	.byte	0x3f
	.zero		1


	//   ....[90]....
        /*05f4*/ 	.word	0x00007320
        /*05f8*/ 	.word	0x00000002
        /*05fc*/ 	.word	0x00000000
        /*0600*/ 	.short	0x010a
        /*0602*/ 	.byte	0x3f
	.zero		1


	//   ....[91]....
        /*0604*/ 	.word	0x000073d0
        /*0608*/ 	.word	0x00000002
        /*060c*/ 	.word	0x00000000
        /*0610*/ 	.short	0x010a
        /*0612*/ 	.byte	0x3f
	.zero		1


	//   ....[92]....
        /*0614*/ 	.word	0x00007480
        /*0618*/ 	.word	0x00000002
        /*061c*/ 	.word	0x00000000
        /*0620*/ 	.short	0x010a
        /*0622*/ 	.byte	0x3f
	.zero		1


	//   ....[93]....
        /*0624*/ 	.word	0x00007530
        /*0628*/ 	.word	0x00000002
        /*062c*/ 	.word	0x00000000
        /*0630*/ 	.short	0x010a
        /*0632*/ 	.byte	0x3f
	.zero		1


	//   ....[94]....
        /*0634*/ 	.word	0x000075e0
        /*0638*/ 	.word	0x00000002
        /*063c*/ 	.word	0x00000000
        /*0640*/ 	.short	0x010a
        /*0642*/ 	.byte	0x3f
	.zero		1


	//   ....[95]....
        /*0644*/ 	.word	0x00007690
        /*0648*/ 	.word	0x00000002
        /*064c*/ 	.word	0x00000000
        /*0650*/ 	.short	0x010a
        /*0652*/ 	.byte	0x3f
	.zero		1


	//   ....[96]....
        /*0654*/ 	.word	0x00007740
        /*0658*/ 	.word	0x00000002
        /*065c*/ 	.word	0x00000000
        /*0660*/ 	.short	0x010a
        /*0662*/ 	.byte	0x3f
	.zero		1


	//   ....[97]....
        /*0664*/ 	.word	0x000077f0
        /*0668*/ 	.word	0x00000002
        /*066c*/ 	.word	0x00000000
        /*0670*/ 	.short	0x010a
        /*0672*/ 	.byte	0x3f
	.zero		1


	//   ....[98]....
        /*0674*/ 	.word	0x000078a0
        /*0678*/ 	.word	0x00000002
        /*067c*/ 	.word	0x00000000
        /*0680*/ 	.short	0x010a
        /*0682*/ 	.byte	0x3f
	.zero		1


	//   ....[99]....
        /*0684*/ 	.word	0x00007950
        /*0688*/ 	.word	0x00000002
        /*068c*/ 	.word	0x00000000
        /*0690*/ 	.short	0x010a
        /*0692*/ 	.byte	0x3f
	.zero		1


	//   ....[100]....
        /*0694*/ 	.word	0x00007a00
        /*0698*/ 	.word	0x00000002
        /*069c*/ 	.word	0x00000000
        /*06a0*/ 	.short	0x010a
        /*06a2*/ 	.byte	0x3f
	.zero		1


	//   ....[101]....
        /*06a4*/ 	.word	0x00007ab0
        /*06a8*/ 	.word	0x00000002
        /*06ac*/ 	.word	0x00000000
        /*06b0*/ 	.short	0x010a
        /*06b2*/ 	.byte	0x3f
	.zero		1


	//   ....[102]....
        /*06b4*/ 	.word	0x00007b60
        /*06b8*/ 	.word	0x00000002
        /*06bc*/ 	.word	0x00000000
        /*06c0*/ 	.short	0x010a
        /*06c2*/ 	.byte	0x3f
	.zero		1


	//   ....[103]....
        /*06c4*/ 	.word	0x00007c10
        /*06c8*/ 	.word	0x00000002
        /*06cc*/ 	.word	0x00000000
        /*06d0*/ 	.short	0x010a
        /*06d2*/ 	.byte	0x3f
	.zero		1


	//   ....[104]....
        /*06d4*/ 	.word	0x00007cc0
        /*06d8*/ 	.word	0x00000002
        /*06dc*/ 	.word	0x00000000
        /*06e0*/ 	.short	0x010a
        /*06e2*/ 	.byte	0x3f
	.zero		1


	//   ....[105]....
        /*06e4*/ 	.word	0x00007d70
        /*06e8*/ 	.word	0x00000002
        /*06ec*/ 	.word	0x00000000
        /*06f0*/ 	.short	0x010a
        /*06f2*/ 	.byte	0x3f
	.zero		1


	//   ....[106]....
        /*06f4*/ 	.word	0x00007e20
        /*06f8*/ 	.word	0x00000002
        /*06fc*/ 	.word	0x00000000
        /*0700*/ 	.short	0x010a
        /*0702*/ 	.byte	0x3f
	.zero		1


	//   ....[107]....
        /*0704*/ 	.word	0x00007ed0
        /*0708*/ 	.word	0x00000002
        /*070c*/ 	.word	0x00000000
        /*0710*/ 	.short	0x010a
        /*0712*/ 	.byte	0x3f
	.zero		1


	//   ....[108]....
        /*0714*/ 	.word	0x00007f80
        /*0718*/ 	.word	0x00000002
        /*071c*/ 	.word	0x00000000
        /*0720*/ 	.short	0x010a
        /*0722*/ 	.byte	0x3f
	.zero		1


	//   ....[109]....
        /*0724*/ 	.word	0x00008030
        /*0728*/ 	.word	0x00000002
        /*072c*/ 	.word	0x00000000
        /*0730*/ 	.short	0x010a
        /*0732*/ 	.byte	0x3f
	.zero		1


	//   ....[110]....
        /*0734*/ 	.word	0x000080e0
        /*0738*/ 	.word	0x00000002
        /*073c*/ 	.word	0x00000000
        /*0740*/ 	.short	0x010a
        /*0742*/ 	.byte	0x3f
	.zero		1


	//   ....[111]....
        /*0744*/ 	.word	0x00008190
        /*0748*/ 	.word	0x00000002
        /*074c*/ 	.word	0x00000000
        /*0750*/ 	.short	0x010a
        /*0752*/ 	.byte	0x3f
	.zero		1


	//   ....[112]....
        /*0754*/ 	.word	0x00008240
        /*0758*/ 	.word	0x00000002
        /*075c*/ 	.word	0x00000000
        /*0760*/ 	.short	0x010a
        /*0762*/ 	.byte	0x3f
	.zero		1


	//   ....[113]....
        /*0764*/ 	.word	0x000082f0
        /*0768*/ 	.word	0x00000002
        /*076c*/ 	.word	0x00000000
        /*0770*/ 	.short	0x010a
        /*0772*/ 	.byte	0x3f
	.zero		1


	//   ....[114]....
        /*0774*/ 	.word	0x000083a0
        /*0778*/ 	.word	0x00000002
        /*077c*/ 	.word	0x00000000
        /*0780*/ 	.short	0x010a
        /*0782*/ 	.byte	0x3f
	.zero		1


	//   ....[115]....
        /*0784*/ 	.word	0x00008450
        /*0788*/ 	.word	0x00000003
        /*078c*/ 	.word	0x00000000
        /*0790*/ 	.short	0x010a
        /*0792*/ 	.byte	0x3f
	.zero		1


	//----- nvinfo : EIATTR_NUM_MBARRIERS
	.align		4
.L_26:
        /*0794*/ 	.byte	0x03, 0x38
        /*0796*/ 	.short	0x004a


	//----- nvinfo : EIATTR_EXIT_INSTR_OFFSETS
	.align		4
        /*0798*/ 	.byte	0x04, 0x1c
        /*079a*/ 	.short	(.L_28 - .L_27)


	//   ....[0]....
.L_27:
        /*079c*/ 	.word	0x00000e90


	//   ....[1]....
        /*07a0*/ 	.word	0x000018f0


	//   ....[2]....
        /*07a4*/ 	.word	0x000050a0


	//   ....[3]....
        /*07a8*/ 	.word	0x000050c0


	//   ....[4]....
        /*07ac*/ 	.word	0x00006100


	//   ....[5]....
        /*07b0*/ 	.word	0x00006120


	//   ....[6]....
        /*07b4*/ 	.word	0x00006140


	//   ....[7]....
        /*07b8*/ 	.word	0x00006a90


	//   ....[8]....
        /*07bc*/ 	.word	0x00008480


	//----- nvinfo : EIATTR_MAX_THREADS
	.align		4
.L_28:
        /*07c0*/ 	.byte	0x04, 0x05
        /*07c2*/ 	.short	(.L_30 - .L_29)
.L_29:
        /*07c4*/ 	.word	0x00000100
        /*07c8*/ 	.word	0x00000001
        /*07cc*/ 	.word	0x00000001


	//----- nvinfo : EIATTR_CRS_STACK_SIZE
	.align		4
.L_30:
        /*07d0*/ 	.byte	0x04, 0x1e
        /*07d2*/ 	.short	(.L_32 - .L_31)
.L_31:
        /*07d4*/ 	.word	0x00000000


	//----- nvinfo : EIATTR_CBANK_PARAM_SIZE
	.align		4
.L_32:
        /*07d8*/ 	.byte	0x03, 0x19
        /*07da*/ 	.short	0x0470


	//----- nvinfo : EIATTR_PARAM_CBANK
	.align		4
        /*07dc*/ 	.byte	0x04, 0x0a
        /*07de*/ 	.short	(.L_34 - .L_33)
	.align		4
.L_33:
        /*07e0*/ 	.word	index@(.nv.constant0._ZN7cutlass13device_kernelINS_4conv6kernel13ConvUniversalINS1_16ConvProblemShapeILNS1_8OperatorE0ELi3EEENS1_10collective14CollectiveConvINS1_46MainloopSm90TmaGmmaWarpSpecializedImplicitGemmILS5_0ELi37ELi3EN4cute5tupleIJNSA_1CILi2EEENSC_ILi1EEESE_EEENS1_36KernelImplicitTmaWarpSpecializedSm90ELi1EEENSB_IJNSC_ILi128EEENSC_ILi64EEENSB_IJNSC_ILi32EEEEEEEEENS_12float_e4m3_tESN_NSA_8TiledMMAINSA_8MMA_AtomIJNSA_4SM904GMMA30MMA_64x64x32_F32E4M3E4M3_SS_TNILNSR_7ScaleInE1ELST_1EEEEEENSA_6LayoutINSB_IJSE_SE_SE_EEENSB_IJNSC_ILi0EEESY_SY_EEEEENSB_IJNSA_10UnderscoreES11_S11_EEEEENS7_6detail26Sm90ImplicitGemmTileTraitsINSA_20SM90_TMA_LOAD_IM2COLENSA_14ComposedLayoutINSA_7SwizzleILi1ELi4ELi3EEENSA_18smem_ptr_flag_bitsILi8EEENSW_INSB_IJNSB_IJNSC_ILi8EEENSC_ILi16EEEEEENSB_IJSK_SE_EEENSB_IJSE_NSC_ILi37EEEEEEEEENSB_IJNSB_IJSK_NSC_ILi256EEEEEENSB_IJSE_SY_EEENSB_IJSY_NSC_ILi4096EEEEEEEEEEEEEvEENS15_INSA_23SM90_TMA_LOAD_MULTICASTENS17_IS19_S1B_NSW_INSB_IJNSB_IJS1C_S1C_EEES1F_S1H_EEENSB_IJS1K_S1L_NSB_IJSY_NSC_ILi2048EEEEEEEEEEEEEvEEEENS_8epilogue10collective6detail29Sm90TmaWarpSpecializedAdapterINS23_15DefaultEpilogueISN_NSB_IJNSB_IJllllEEESE_SY_EEES28_NS22_6thread17LinearCombinationISN_Li1EffLNS29_9ScaleType4KindE0ELNS_15FloatRoundStyleE2ESN_EENS_4gemm15EpilogueDefaultEEEEEvvEEEEvNT_6ParamsE)
        /*07e4*/ 	.short	0x0210
        /*07e6*/ 	.short	0x0470


	//----- nvinfo : EIATTR_SW_WAR
	.align		4
.L_34:
        /*07e8*/ 	.byte	0x04, 0x36
        /*07ea*/ 	.short	(.L_36 - .L_35)
.L_35:
        /*07ec*/ 	.word	0x00000008
.L_36:


//--------------------- .nv.callgraph             --------------------------
	.section	.nv.callgraph,"",@"SHT_CUDA_CALLGRAPH"
	.align	4
	.sectionentsize	8
	.align		4
        /*0000*/ 	.word	0x00000000
	.align		4
        /*0004*/ 	.word	0xffffffff
	.align		4
        /*0008*/ 	.word	0x00000000
	.align		4
        /*000c*/ 	.word	0xfffffffe
	.align		4
        /*0010*/ 	.word	0x00000000
	.align		4
        /*0014*/ 	.word	0xfffffffd
	.align		4
        /*0018*/ 	.word	0x00000000
	.align		4
        /*001c*/ 	.word	0xfffffffc


//--------------------- .nv.constant4             --------------------------
	.section	.nv.constant4,"a",@progbits
	.align	8
	.align		8
.nv.constant4:
        /*0000*/ 	.dword	_ZN39_INTERNAL_085c027d_4_k_cu_40c97d51_29484cuda3std3__45__cpo5beginE
	.align		8
        /*0008*/ 	.dword	_ZN39_INTERNAL_085c027d_4_k_cu_40c97d51_29484cuda3std3__45__cpo3endE
	.align		8
        /*0010*/ 	.dword	_ZN39_INTERNAL_085c027d_4_k_cu_40c97d51_29484cuda3std3__45__cpo6cbeginE
	.align		8
        /*0018*/ 	.dword	_ZN39_INTERNAL_085c027d_4_k_cu_40c97d51_29484cuda3std3__45__cpo4cendE
	.align		8
        /*0020*/ 	.dword	_ZN39_INTERNAL_085c027d_4_k_cu_40c97d51_29484cuda3std3__441_GLOBAL__N__085c027d_4_k_cu_40c97d51_29486ignoreE
	.align		8
        /*0028*/ 	.dword	_ZN39_INTERNAL_085c027d_4_k_cu_40c97d51_29484cuda3std3__419piecewise_constructE
	.align		8
        /*0030*/ 	.dword	_ZN39_INTERNAL_085c027d_4_k_cu_40c97d51_29484cuda3std3__48in_placeE
	.align		8
        /*0038*/ 	.dword	_ZN39_INTERNAL_085c027d_4_k_cu_40c97d51_29484cuda3std6ranges3__45__cpo4swapE
	.align		8
        /*0040*/ 	.dword	_ZN39_INTERNAL_085c027d_4_k_cu_40c97d51_29484cuda3std6ranges3__45__cpo9iter_moveE
	.align		8
        /*0048*/ 	.dword	_ZN39_INTERNAL_085c027d_4_k_cu_40c97d51_29484cute7productE
	.align		8
        /*0050*/ 	.dword	_ZN39_INTERNAL_085c027d_4_k_cu_40c97d51_29484cute1_E


//--------------------- .text._ZN7cutlass13device_kernelINS_4conv6kernel13ConvUniversalINS1_16ConvProblemShapeILNS1_8OperatorE0ELi3EEENS1_10collective14CollectiveConvINS1_46MainloopSm90TmaGmmaWarpSpecializedImplicitGemmILS5_0ELi37ELi3EN4cute5tupleIJNSA_1CILi2EEENSC_ILi1EEESE_EEENS1_36KernelImplicitTmaWarpSpecializedSm90ELi1EEENSB_IJNSC_ILi128EEENSC_ILi64EEENSB_IJNSC_ILi32EEEEEEEEENS_12float_e4m3_tESN_NSA_8TiledMMAINSA_8MMA_AtomIJNSA_4SM904GMMA30MMA_64x64x32_F32E4M3E4M3_SS_TNILNSR_7ScaleInE1ELST_1EEEEEENSA_6LayoutINSB_IJSE_SE_SE_EEENSB_IJNSC_ILi0EEESY_SY_EEEEENSB_IJNSA_10UnderscoreES11_S11_EEEEENS7_6detail26Sm90ImplicitGemmTileTraitsINSA_20SM90_TMA_LOAD_IM2COLENSA_14ComposedLayoutINSA_7SwizzleILi1ELi4ELi3EEENSA_18smem_ptr_flag_bitsILi8EEENSW_INSB_IJNSB_IJNSC_ILi8EEENSC_ILi16EEEEEENSB_IJSK_SE_EEENSB_IJSE_NSC_ILi37EEEEEEEEENSB_IJNSB_IJSK_NSC_ILi256EEEEEENSB_IJSE_SY_EEENSB_IJSY_NSC_ILi4096EEEEEEEEEEEEEvEENS15_INSA_23SM90_TMA_LOAD_MULTICASTENS17_IS19_S1B_NSW_INSB_IJNSB_IJS1C_S1C_EEES1F_S1H_EEENSB_IJS1K_S1L_NSB_IJSY_NSC_ILi2048EEEEEEEEEEEEEvEEEENS_8epilogue10collective6detail29Sm90TmaWarpSpecializedAdapterINS23_15DefaultEpilogueISN_NSB_IJNSB_IJllllEEESE_SY_EEES28_NS22_6thread17LinearCombinationISN_Li1EffLNS29_9ScaleType4KindE0ELNS_15FloatRoundStyleE2ESN_EENS_4gemm15EpilogueDefaultEEEEEvvEEEEvNT_6ParamsE --------------------------
	.section	.text._ZN7cutlass13device_kernelINS_4conv6kernel13ConvUniversalINS1_16ConvProblemShapeILNS1_8OperatorE0ELi3EEENS1_10collective14CollectiveConvINS1_46MainloopSm90TmaGmmaWarpSpecializedImplicitGemmILS5_0ELi37ELi3EN4cute5tupleIJNSA_1CILi2EEENSC_ILi1EEESE_EEENS1_36KernelImplicitTmaWarpSpecializedSm90ELi1EEENSB_IJNSC_ILi128EEENSC_ILi64EEENSB_IJNSC_ILi32EEEEEEEEENS_12float_e4m3_tESN_NSA_8TiledMMAINSA_8MMA_AtomIJNSA_4SM904GMMA30MMA_64x64x32_F32E4M3E4M3_SS_TNILNSR_7ScaleInE1ELST_1EEEEEENSA_6LayoutINSB_IJSE_SE_SE_EEENSB_IJNSC_ILi0EEESY_SY_EEEEENSB_IJNSA_10UnderscoreES11_S11_EEEEENS7_6detail26Sm90ImplicitGemmTileTraitsINSA_20SM90_TMA_LOAD_IM2COLENSA_14ComposedLayoutINSA_7SwizzleILi1ELi4ELi3EEENSA_18smem_ptr_flag_bitsILi8EEENSW_INSB_IJNSB_IJNSC_ILi8EEENSC_ILi16EEEEEENSB_IJSK_SE_EEENSB_IJSE_NSC_ILi37EEEEEEEEENSB_IJNSB_IJSK_NSC_ILi256EEEEEENSB_IJSE_SY_EEENSB_IJSY_NSC_ILi4096EEEEEEEEEEEEEvEENS15_INSA_23SM90_TMA_LOAD_MULTICASTENS17_IS19_S1B_NSW_INSB_IJNSB_IJS1C_S1C_EEES1F_S1H_EEENSB_IJS1K_S1L_NSB_IJSY_NSC_ILi2048EEEEEEEEEEEEEvEEEENS_8epilogue10collective6detail29Sm90TmaWarpSpecializedAdapterINS23_15DefaultEpilogueISN_NSB_IJNSB_IJllllEEESE_SY_EEES28_NS22_6thread17LinearCombinationISN_Li1EffLNS29_9ScaleType4KindE0ELNS_15FloatRoundStyleE2ESN_EENS_4gemm15EpilogueDefaultEEEEEvvEEEEvNT_6ParamsE,"ax",@progbits
	.align	128
.text._ZN7cutlass13device_kernelINS_4conv6kernel13ConvUniversalINS1_16ConvProblemShapeILNS1_8OperatorE0ELi3EEENS1_10collective14CollectiveConvINS1_46MainloopSm90TmaGmmaWarpSpecializedImplicitGemmILS5_0ELi37ELi3EN4cute5tupleIJNSA_1CILi2EEENSC_ILi1EEESE_EEENS1_36KernelImplicitTmaWarpSpecializedSm90ELi1EEENSB_IJNSC_ILi128EEENSC_ILi64EEENSB_IJNSC_ILi32EEEEEEEEENS_12float_e4m3_tESN_NSA_8TiledMMAINSA_8MMA_AtomIJNSA_4SM904GMMA30MMA_64x64x32_F32E4M3E4M3_SS_TNILNSR_7ScaleInE1ELST_1EEEEEENSA_6LayoutINSB_IJSE_SE_SE_EEENSB_IJNSC_ILi0EEESY_SY_EEEEENSB_IJNSA_10UnderscoreES11_S11_EEEEENS7_6detail26Sm90ImplicitGemmTileTraitsINSA_20SM90_TMA_LOAD_IM2COLENSA_14ComposedLayoutINSA_7SwizzleILi1ELi4ELi3EEENSA_18smem_ptr_flag_bitsILi8EEENSW_INSB_IJNSB_IJNSC_ILi8EEENSC_ILi16EEEEEENSB_IJSK_SE_EEENSB_IJSE_NSC_ILi37EEEEEEEEENSB_IJNSB_IJSK_NSC_ILi256EEEEEENSB_IJSE_SY_EEENSB_IJSY_NSC_ILi4096EEEEEEEEEEEEEvEENS15_INSA_23SM90_TMA_LOAD_MULTICASTENS17_IS19_S1B_NSW_INSB_IJNSB_IJS1C_S1C_EEES1F_S1H_EEENSB_IJS1K_S1L_NSB_IJSY_NSC_ILi2048EEEEEEEEEEEEEvEEEENS_8epilogue10collective6detail29Sm90TmaWarpSpecializedAdapterINS23_15DefaultEpilogueISN_NSB_IJNSB_IJllllEEESE_SY_EEES28_NS22_6thread17LinearCombinationISN_Li1EffLNS29_9ScaleType4KindE0ELNS_15FloatRoundStyleE2ESN_EENS_4gemm15EpilogueDefaultEEEEEvvEEEEvNT_6ParamsE:
        .type           _ZN7cutlass13device_kernelINS_4conv6kernel13ConvUniversalINS1_16ConvProblemShapeILNS1_8OperatorE0ELi3EEENS1_10collective14CollectiveConvINS1_46MainloopSm90TmaGmmaWarpSpecializedImplicitGemmILS5_0ELi37ELi3EN4cute5tupleIJNSA_1CILi2EEENSC_ILi1EEESE_EEENS1_36KernelImplicitTmaWarpSpecializedSm90ELi1EEENSB_IJNSC_ILi128EEENSC_ILi64EEENSB_IJNSC_ILi32EEEEEEEEENS_12float_e4m3_tESN_NSA_8TiledMMAINSA_8MMA_AtomIJNSA_4SM904GMMA30MMA_64x64x32_F32E4M3E4M3_SS_TNILNSR_7ScaleInE1ELST_1EEEEEENSA_6LayoutINSB_IJSE_SE_SE_EEENSB_IJNSC_ILi0EEESY_SY_EEEEENSB_IJNSA_10UnderscoreES11_S11_EEEEENS7_6detail26Sm90ImplicitGemmTileTraitsINSA_20SM90_TMA_LOAD_IM2COLENSA_14ComposedLayoutINSA_7SwizzleILi1ELi4ELi3EEENSA_18smem_ptr_flag_bitsILi8EEENSW_INSB_IJNSB_IJNSC_ILi8EEENSC_ILi16EEEEEENSB_IJSK_SE_EEENSB_IJSE_NSC_ILi37EEEEEEEEENSB_IJNSB_IJSK_NSC_ILi256EEEEEENSB_IJSE_SY_EEENSB_IJSY_NSC_ILi4096EEEEEEEEEEEEEvEENS15_INSA_23SM90_TMA_LOAD_MULTICASTENS17_IS19_S1B_NSW_INSB_IJNSB_IJS1C_S1C_EEES1F_S1H_EEENSB_IJS1K_S1L_NSB_IJSY_NSC_ILi2048EEEEEEEEEEEEEvEEEENS_8epilogue10collective6detail29Sm90TmaWarpSpecializedAdapterINS23_15DefaultEpilogueISN_NSB_IJNSB_IJllllEEESE_SY_EEES28_NS22_6thread17LinearCombinationISN_Li1EffLNS29_9ScaleType4KindE0ELNS_15FloatRoundStyleE2ESN_EENS_4gemm15EpilogueDefaultEEEEEvvEEEEvNT_6ParamsE,@function
        .size           _ZN7cutlass13device_kernelINS_4conv6kernel13ConvUniversalINS1_16ConvProblemShapeILNS1_8OperatorE0ELi3EEENS1_10collective14CollectiveConvINS1_46MainloopSm90TmaGmmaWarpSpecializedImplicitGemmILS5_0ELi37ELi3EN4cute5tupleIJNSA_1CILi2EEENSC_ILi1EEESE_EEENS1_36KernelImplicitTmaWarpSpecializedSm90ELi1EEENSB_IJNSC_ILi128EEENSC_ILi64EEENSB_IJNSC_ILi32EEEEEEEEENS_12float_e4m3_tESN_NSA_8TiledMMAINSA_8MMA_AtomIJNSA_4SM904GMMA30MMA_64x64x32_F32E4M3E4M3_SS_TNILNSR_7ScaleInE1ELST_1EEEEEENSA_6LayoutINSB_IJSE_SE_SE_EEENSB_IJNSC_ILi0EEESY_SY_EEEEENSB_IJNSA_10UnderscoreES11_S11_EEEEENS7_6detail26Sm90ImplicitGemmTileTraitsINSA_20SM90_TMA_LOAD_IM2COLENSA_14ComposedLayoutINSA_7SwizzleILi1ELi4ELi3EEENSA_18smem_ptr_flag_bitsILi8EEENSW_INSB_IJNSB_IJNSC_ILi8EEENSC_ILi16EEEEEENSB_IJSK_SE_EEENSB_IJSE_NSC_ILi37EEEEEEEEENSB_IJNSB_IJSK_NSC_ILi256EEEEEENSB_IJSE_SY_EEENSB_IJSY_NSC_ILi4096EEEEEEEEEEEEEvEENS15_INSA_23SM90_TMA_LOAD_MULTICASTENS17_IS19_S1B_NSW_INSB_IJNSB_IJS1C_S1C_EEES1F_S1H_EEENSB_IJS1K_S1L_NSB_IJSY_NSC_ILi2048EEEEEEEEEEEEEvEEEENS_8epilogue10collective6detail29Sm90TmaWarpSpecializedAdapterINS23_15DefaultEpilogueISN_NSB_IJNSB_IJllllEEESE_SY_EEES28_NS22_6thread17LinearCombinationISN_Li1EffLNS29_9ScaleType4KindE0ELNS_15FloatRoundStyleE2ESN_EENS_4gemm15EpilogueDefaultEEEEEvvEEEEvNT_6ParamsE,(.L_x_203 - _ZN7cutlass13device_kernelINS_4conv6kernel13ConvUniversalINS1_16ConvProblemShapeILNS1_8OperatorE0ELi3EEENS1_10collective14CollectiveConvINS1_46MainloopSm90TmaGmmaWarpSpecializedImplicitGemmILS5_0ELi37ELi3EN4cute5tupleIJNSA_1CILi2EEENSC_ILi1EEESE_EEENS1_36KernelImplicitTmaWarpSpecializedSm90ELi1EEENSB_IJNSC_ILi128EEENSC_ILi64EEENSB_IJNSC_ILi32EEEEEEEEENS_12float_e4m3_tESN_NSA_8TiledMMAINSA_8MMA_AtomIJNSA_4SM904GMMA30MMA_64x64x32_F32E4M3E4M3_SS_TNILNSR_7ScaleInE1ELST_1EEEEEENSA_6LayoutINSB_IJSE_SE_SE_EEENSB_IJNSC_ILi0EEESY_SY_EEEEENSB_IJNSA_10UnderscoreES11_S11_EEEEENS7_6detail26Sm90ImplicitGemmTileTraitsINSA_20SM90_TMA_LOAD_IM2COLENSA_14ComposedLayoutINSA_7SwizzleILi1ELi4ELi3EEENSA_18smem_ptr_flag_bitsILi8EEENSW_INSB_IJNSB_IJNSC_ILi8EEENSC_ILi16EEEEEENSB_IJSK_SE_EEENSB_IJSE_NSC_ILi37EEEEEEEEENSB_IJNSB_IJSK_NSC_ILi256EEEEEENSB_IJSE_SY_EEENSB_IJSY_NSC_ILi4096EEEEEEEEEEEEEvEENS15_INSA_23SM90_TMA_LOAD_MULTICASTENS17_IS19_S1B_NSW_INSB_IJNSB_IJS1C_S1C_EEES1F_S1H_EEENSB_IJS1K_S1L_NSB_IJSY_NSC_ILi2048EEEEEEEEEEEEEvEEEENS_8epilogue10collective6detail29Sm90TmaWarpSpecializedAdapterINS23_15DefaultEpilogueISN_NSB_IJNSB_IJllllEEESE_SY_EEES28_NS22_6thread17LinearCombinationISN_Li1EffLNS29_9ScaleType4KindE0ELNS_15FloatRoundStyleE2ESN_EENS_4gemm15EpilogueDefaultEEEEEvvEEEEvNT_6ParamsE)
        .other          _ZN7cutlass13device_kernelINS_4conv6kernel13ConvUniversalINS1_16ConvProblemShapeILNS1_8OperatorE0ELi3EEENS1_10collective14CollectiveConvINS1_46MainloopSm90TmaGmmaWarpSpecializedImplicitGemmILS5_0ELi37ELi3EN4cute5tupleIJNSA_1CILi2EEENSC_ILi1EEESE_EEENS1_36KernelImplicitTmaWarpSpecializedSm90ELi1EEENSB_IJNSC_ILi128EEENSC_ILi64EEENSB_IJNSC_ILi32EEEEEEEEENS_12float_e4m3_tESN_NSA_8TiledMMAINSA_8MMA_AtomIJNSA_4SM904GMMA30MMA_64x64x32_F32E4M3E4M3_SS_TNILNSR_7ScaleInE1ELST_1EEEEEENSA_6LayoutINSB_IJSE_SE_SE_EEENSB_IJNSC_ILi0EEESY_SY_EEEEENSB_IJNSA_10UnderscoreES11_S11_EEEEENS7_6detail26Sm90ImplicitGemmTileTraitsINSA_20SM90_TMA_LOAD_IM2COLENSA_14ComposedLayoutINSA_7SwizzleILi1ELi4ELi3EEENSA_18smem_ptr_flag_bitsILi8EEENSW_INSB_IJNSB_IJNSC_ILi8EEENSC_ILi16EEEEEENSB_IJSK_SE_EEENSB_IJSE_NSC_ILi37EEEEEEEEENSB_IJNSB_IJSK_NSC_ILi256EEEEEENSB_IJSE_SY_EEENSB_IJSY_NSC_ILi4096EEEEEEEEEEEEEvEENS15_INSA_23SM90_TMA_LOAD_MULTICASTENS17_IS19_S1B_NSW_INSB_IJNSB_IJS1C_S1C_EEES1F_S1H_EEENSB_IJS1K_S1L_NSB_IJSY_NSC_ILi2048EEEEEEEEEEEEEvEEEENS_8epilogue10collective6detail29Sm90TmaWarpSpecializedAdapterINS23_15DefaultEpilogueISN_NSB_IJNSB_IJllllEEESE_SY_EEES28_NS22_6thread17LinearCombinationISN_Li1EffLNS29_9ScaleType4KindE0ELNS_15FloatRoundStyleE2ESN_EENS_4gemm15EpilogueDefaultEEEEEvvEEEEvNT_6ParamsE,@"STO_CUDA_ENTRY STV_DEFAULT"
_ZN7cutlass13device_kernelINS_4conv6kernel13ConvUniversalINS1_16ConvProblemShapeILNS1_8OperatorE0ELi3EEENS1_10collective14CollectiveConvINS1_46MainloopSm90TmaGmmaWarpSpecializedImplicitGemmILS5_0ELi37ELi3EN4cute5tupleIJNSA_1CILi2EEENSC_ILi1EEESE_EEENS1_36KernelImplicitTmaWarpSpecializedSm90ELi1EEENSB_IJNSC_ILi128EEENSC_ILi64EEENSB_IJNSC_ILi32EEEEEEEEENS_12float_e4m3_tESN_NSA_8TiledMMAINSA_8MMA_AtomIJNSA_4SM904GMMA30MMA_64x64x32_F32E4M3E4M3_SS_TNILNSR_7ScaleInE1ELST_1EEEEEENSA_6LayoutINSB_IJSE_SE_SE_EEENSB_IJNSC_ILi0EEESY_SY_EEEEENSB_IJNSA_10UnderscoreES11_S11_EEEEENS7_6detail26Sm90ImplicitGemmTileTraitsINSA_20SM90_TMA_LOAD_IM2COLENSA_14ComposedLayoutINSA_7SwizzleILi1ELi4ELi3EEENSA_18smem_ptr_flag_bitsILi8EEENSW_INSB_IJNSB_IJNSC_ILi8EEENSC_ILi16EEEEEENSB_IJSK_SE_EEENSB_IJSE_NSC_ILi37EEEEEEEEENSB_IJNSB_IJSK_NSC_ILi256EEEEEENSB_IJSE_SY_EEENSB_IJSY_NSC_ILi4096EEEEEEEEEEEEEvEENS15_INSA_23SM90_TMA_LOAD_MULTICASTENS17_IS19_S1B_NSW_INSB_IJNSB_IJS1C_S1C_EEES1F_S1H_EEENSB_IJS1K_S1L_NSB_IJSY_NSC_ILi2048EEEEEEEEEEEEEvEEEENS_8epilogue10collective6detail29Sm90TmaWarpSpecializedAdapterINS23_15DefaultEpilogueISN_NSB_IJNSB_IJllllEEESE_SY_EEES28_NS22_6thread17LinearCombinationISN_Li1EffLNS29_9ScaleType4KindE0ELNS_15FloatRoundStyleE2ESN_EENS_4gemm15EpilogueDefaultEEEEEvvEEEEvNT_6ParamsE:
[----:B------:R-:W-:Y:S01]  /*0000*/  LDC R1, c[0x0][0x28] ;  /* 0x00000a00ff017b82 */ /* 0x000fe20000000800 */
[----:B------:R-:W0:Y:S01]  /*0010*/  S2R R12, SR_TID.X ;  /* 0x00000000000c7919 */ /* 0x000e220000002100 */
[----:B------:R-:W-:Y:S01]  /*0020*/  ELECT P0, URZ, PT ;  /* 0x00000000003f782f */ /* 0x000fe20003800000 */
[----:B------:R-:W-:Y:S01]  /*0030*/  BSSY B0, `(.L_x_0) ;  /* 0x0000010000007945 */ /* 0x000fe20003800000 */
[----:B------:R-:W1:Y:S01]  /*0040*/  S2R R13, SR_CTAID.X ;  /* 0x00000000000d7919 */ /* 0x000e620000002500 */
[--C-:B0-----:R-:W-:Y:S02]  /*0050*/  SHF.R.U32.HI R0, RZ, 0x5, R12.reuse ;  /* 0x00000005ff007819 */ /* 0x101fe4000001160c */
[----:B------:R-:W-:-:S03]  /*0060*/  SHF.R.U32.HI R3, RZ, 0x7, R12 ;  /* 0x00000007ff037819 */ /* 0x000fc6000001160c */
[----:B------:R-:W0:Y:S04]  /*0070*/  SHFL.IDX PT, R2, R0, RZ, 0x1f ;  /* 0x00001fff00027589 */ /* 0x000e2800000e0000 */
[----:B------:R2:W3:Y:S01]  /*0080*/  SHFL.IDX PT, R11, R3, RZ, 0x1f ;  /* 0x00001fff030b7589 */ /* 0x0004e200000e0000 */
[----:B0-----:R-:W-:-:S13]  /*0090*/  ISETP.NE.OR P0, PT, R2, RZ, !P0 ;  /* 0x000000ff0200720c */ /* 0x001fda0004705670 */
[----:B-123--:R-:W-:Y:S05]  /*00a0*/  @P0 BRA `(.L_x_1) ;  /* 0x0000000000200947 */ /* 0x00efea0003800000 */
[----:B------:R-:W-:Y:S02]  /*00b0*/  ULDC.64 UR4, c[0x0][0x198] ;  /* 0x0000660000047ab9 */ /* 0x000fe40000000a00 */
[----:B------:R-:W-:Y:S02]  /*00c0*/  UIADD3 UR6, UP0, UR4, 0xf0, URZ ;  /* 0x000000f004067890 */ /* 0x000fe4000ff1e03f */
[----:B------:R-:W-:Y:S02]  /*00d0*/  UIADD3 UR4, UP1, UR4, 0x270, URZ ;  /* 0x0000027004047890 */ /* 0x000fe4000ff3e03f */
[----:B------:R-:W-:Y:S02]  /*00e0*/  UIADD3.X UR7, URZ, UR5, URZ, UP0, !UPT ;  /* 0x000000053f077290 */ /* 0x000fe400087fe43f */
[----:B------:R-:W-:-:S07]  /*00f0*/  UIADD3.X UR5, URZ, UR5, URZ, UP1, !UPT ;  /* 0x000000053f057290 */ /* 0x000fce0008ffe43f */
[----:B------:R0:W-:Y:S02]  /*0100*/  UTMACCTL.PF [UR6] ;  /* 0x00000000060079b9 */ /* 0x0001e40008040000 */
[----:B------:R0:W-:Y:S02]  /*0110*/  UTMACCTL.PF [UR4] ;  /* 0x00000000040079b9 */ /* 0x0001e40008040000 */
[----:B0-----:R-:W-:Y:S01]  /*0120*/  NOP ;  /* 0x0000000000007918 */ /* 0x001fe20000000000 */
.L_x_1:
[----:B------:R-:W-:Y:S05]  /*0130*/  BSYNC B0 ;  /* 0x0000000000007941 */ /* 0x000fea0003800000 */
.L_x_0:
[----:B------:R-:W0:Y:S01]  /*0140*/  SHFL.IDX PT, R0, R0, RZ, 0x1f ;  /* 0x00001fff00007589 */ /* 0x000e2200000e0000 */
[----:B------:R-:W-:Y:S02]  /*0150*/  SHF.R.S32.HI R3, RZ, 0x1f, R12 ;  /* 0x0000001fff037819 */ /* 0x000fe4000001140c */
[----:B------:R-:W-:Y:S01]  /*0160*/  I2FP.F32.U32 R8, R13 ;  /* 0x0000000d00087245 */ /* 0x000fe20000201000 */
[----:B------:R-:W1:Y:S01]  /*0170*/  S2R R15, SR_CTAID.Y ;  /* 0x00000000000f7919 */ /* 0x000e620000002600 */
[----:B------:R-:W-:-:S04]  /*0180*/  LEA.HI R3, R3, R12, RZ, 0x7 ;  /* 0x0000000c03037211 */ /* 0x000fc800078f38ff */
[----:B------:R-:W-:-:S05]  /*0190*/  LOP3.LUT R3, R3, 0xffffff80, RZ, 0xc0, !PT ;  /* 0xffffff8003037812 */ /* 0x000fca00078ec0ff */
[----:B------:R-:W-:-:S05]  /*01a0*/  IMAD.IADD R3, R12, 0x1, -R3 ;  /* 0x000000010c037824 */ /* 0x000fca00078e0a03 */
[----:B------:R-:W-:-:S04]  /*01b0*/  SHF.R.S32.HI R4, RZ, 0x1f, R3 ;  /* 0x0000001fff047819 */ /* 0x000fc80000011403 */
[----:B------:R-:W-:Y:S02]  /*01c0*/  LEA.HI R5, R4, R3, RZ, 0x3 ;  /* 0x0000000304057211 */ /* 0x000fe400078f18ff */
[----:B0-----:R-:W-:Y:S02]  /*01d0*/  ISETP.NE.AND P0, PT, R0, RZ, PT ;  /* 0x000000ff0000720c */ /* 0x001fe40003f05270 */
[--C-:B------:R-:W-:Y:S02]  /*01e0*/  SHF.R.S32.HI R6, RZ, 0x3, R5.reuse ;  /* 0x00000003ff067819 */ /* 0x100fe40000011405 */
[----:B------:R-:W-:Y:S02]  /*01f0*/  SHF.R.S32.HI R5, RZ, 0x1f, R5 ;  /* 0x0000001fff057819 */ /* 0x000fe40000011405 */
[----:B------:R-:W-:-:S07]  /*0200*/  SHF.R.S32.HI R7, RZ, 0x1f, R0 ;  /* 0x0000001fff077819 */ /* 0x000fce0000011400 */
[----:B-1----:R-:W-:Y:S05]  /*0210*/  @P0 BRA `(.L_x_2) ;  /* 0x00000004006c0947 */ /* 0x002fea0003800000 */
[----:B------:R-:W-:Y:S01]  /*0220*/  ELECT P0, URZ, PT ;  /* 0x00000000003f782f */ /* 0x000fe20003800000 */
[----:B------:R-:W-:-:S12]  /*0230*/  BSSY B0, `(.L_x_2) ;  /* 0x0000059000007945 */ /* 0x000fd80003800000 */
[----:B------:R-:W-:Y:S05]  /*0240*/  @!P0 BRA `(.L_x_3) ;  /* 0x00000004005c8947 */ /* 0x000fea0003800000 */
[----:B------:R-:W0:Y:S01]  /*0250*/  S2UR UR8, SR_CgaCtaId ;  /* 0x00000000000879c3 */ /* 0x000e220000008800 */
[----:B------:R-:W-:Y:S01]  /*0260*/  UMOV UR4, 0x400 ;  /* 0x0000040000047882 */ /* 0x000fe20000000000 */
[----:B------:R-:W-:Y:S01]  /*0270*/  UMOV UR5, 0x1 ;  /* 0x0000000100057882 */ /* 0x000fe20000000000 */
[----:B------:R-:W-:Y:S02]  /*0280*/  UMOV UR6, 0x2 ;  /* 0x0000000200067882 */ /* 0x000fe40000000000 */
[----:B------:R-:W-:-:S04]  /*0290*/  UIADD3 UR6, -UR6, 0x100000, URZ ;  /* 0x0010000006067890 */ /* 0x000fc8000fffe13f */
[----:B------:R-:W-:Y:S02]  /*02a0*/  USHF.L.U32 UR7, UR6, 0xb, URZ ;  /* 0x0000000b06077899 */ /* 0x000fe4000800063f */
[----:B------:R-:W-:Y:S02]  /*02b0*/  USHF.L.U32 UR6, UR6, 0x1, URZ ;  /* 0x0000000106067899 */ /* 0x000fe4000800063f */
[----:B0-----:R-:W-:Y:S02]  /*02c0*/  ULEA UR8, UR8, UR4, 0x18 ;  /* 0x0000000408087291 */ /* 0x001fe4000f8ec03f */
[----:B------:R-:W-:-:S04]  /*02d0*/  UIADD3 UR4, -UR5, 0x100000, URZ ;  /* 0x0010000005047890 */ /* 0x000fc8000fffe13f */
[----:B------:R-:W-:Y:S02]  /*02e0*/  USHF.L.U32 UR5, UR4, 0xb, URZ ;  /* 0x0000000b04057899 */ /* 0x000fe4000800063f */
[----:B------:R-:W-:Y:S01]  /*02f0*/  USHF.L.U32 UR4, UR4, 0x1, URZ ;  /* 0x0000000104047899 */ /* 0x000fe2000800063f */
[----:B------:R-:W0:Y:S11]  /*0300*/  FENCE.VIEW.ASYNC.S ;  /* 0x00000000000073c6 */ /* 0x000e360000000000 */
[----:B0-----:R0:W1:Y:S01]  /*0310*/  SYNCS.EXCH.64 URZ, [UR8+0x37800], UR4 ;  /* 0x03780004083f75b2 */ /* 0x0010620008000100 */
[----:B------:R0:W2:Y:S01]  /*0320*/  SYNCS.EXCH.64 URZ, [UR8+0x37928], UR6 ;  /* 0x03792806083f75b2 */ /* 0x0000a20008000100 */
[----:B------:R0:W3:Y:S01]  /*0330*/  SYNCS.EXCH.64 URZ, [UR8+0x37808], UR4 ;  /* 0x03780804083f75b2 */ /* 0x0000e20008000100 */
[----:B------:R0:W4:Y:S01]  /*0340*/  SYNCS.EXCH.64 URZ, [UR8+0x37930], UR6 ;  /* 0x03793006083f75b2 */ /* 0x0001220008000100 */
[----:B------:R0:W0:Y:S01]  /*0350*/  SYNCS.EXCH.64 URZ, [UR8+0x37810], UR4 ;  /* 0x03781004083f75b2 */ /* 0x0000220008000100 */
        /* <DEDUP_REMOVED lines=69> */
[----:B-1234-:R-:W-:Y:S01]  /*07b0*/  NOP ;  /* 0x0000000000007918 */ /* 0x01efe20000000000 */
.L_x_3:
[----:B0-----:R-:W-:Y:S05]  /*07c0*/  BSYNC B0 ;  /* 0x0000000000007941 */ /* 0x001fea0003800000 */
.L_x_2:
[----:B------:R-:W-:Y:S01]  /*07d0*/  ULDC UR4, c[0x0][0x150] ;  /* 0x0000540000047ab9 */ /* 0x000fe20000000800 */
[----:B------:R-:W-:Y:S01]  /*07e0*/  LEA.HI R5, R5, R6, RZ, 0x2 ;  /* 0x0000000605057211 */ /* 0x000fe200078f10ff */
[----:B------:R-:W-:Y:S01]  /*07f0*/  FMUL R8, R8, UR4 ;  /* 0x0000000408087c20 */ /* 0x000fe20008400000 */
[----:B------:R-:W-:Y:S01]  /*0800*/  LEA.HI R7, R7, R0, RZ, 0x2 ;  /* 0x0000000007077211 */ /* 0x000fe200078f10ff */
[----:B------:R-:W-:Y:S01]  /*0810*/  ULDC UR4, c[0x0][0x154] ;  /* 0x0000550000047ab9 */ /* 0x000fe20000000800 */
[----:B------:R-:W-:Y:S01]  /*0820*/  LOP3.LUT R5, R5, 0xfffffffc, RZ, 0xc0, !PT ;  /* 0xfffffffc05057812 */ /* 0x000fe200078ec0ff */
[----:B------:R-:W0:Y:S01]  /*0830*/  LDC R14, c[0x0][0x140] ;  /* 0x00005000ff0e7b82 */ /* 0x000e220000000800 */
[----:B------:R-:W-:Y:S01]  /*0840*/  LOP3.LUT R7, R7, 0x3ffffffc, RZ, 0xc0, !PT ;  /* 0x3ffffffc07077812 */ /* 0x000fe200078ec0ff */
[----:B------:R-:W1:Y:S01]  /*0850*/  F2I.U32.TRUNC.NTZ R8, R8 ;  /* 0x0000000800087305 */ /* 0x000e62000020f000 */
[----:B------:R-:W-:Y:S01]  /*0860*/  LOP3.LUT P0, RZ, R3, 0x7, RZ, 0xc0, !PT ;  /* 0x0000000703ff7812 */ /* 0x000fe2000780c0ff */
[----:B------:R-:W-:Y:S01]  /*0870*/  IMAD.IADD R5, R6, 0x1, -R5 ;  /* 0x0000000106057824 */ /* 0x000fe200078e0a05 */
[----:B------:R-:W-:Y:S01]  /*0880*/  ISETP.NE.AND P3, PT, R11, 0x1, PT ;  /* 0x000000010b00780c */ /* 0x000fe20003f65270 */
[----:B------:R-:W-:Y:S01]  /*0890*/  IMAD.IADD R0, R0, 0x1, -R7 ;  /* 0x0000000100007824 */ /* 0x000fe200078e0a07 */
[----:B------:R-:W-:Y:S01]  /*08a0*/  I2FP.F32.U32 R7, R15 ;  /* 0x0000000f00077245 */ /* 0x000fe20000201000 */
[----:B------:R-:W-:Y:S01]  /*08b0*/  NOP ;  /* 0x0000000000007918 */ /* 0x000fe20000000000 */
[----:B------:R-:W-:Y:S01]  /*08c0*/  NOP ;  /* 0x0000000000007918 */ /* 0x000fe20000000000 */
[----:B------:R-:W-:-:S02]  /*08d0*/  IMAD R6, R0, 0x4, R5 ;  /* 0x0000000400067824 */ /* 0x000fc400078e0205 */
[----:B------:R-:W-:Y:S01]  /*08e0*/  FMUL R9, R7, UR4 ;  /* 0x0000000407097c20 */ /* 0x000fe20008400000 */
[----:B------:R-:W-:Y:S01]  /*08f0*/  ULDC UR4, c[0x0][0x144] ;  /* 0x0000510000047ab9 */ /* 0x000fe20000000800 */
[C---:B------:R-:W-:Y:S01]  /*0900*/  IMAD.SHL.U32 R7, R6.reuse, 0x4, RZ ;  /* 0x0000000406077824 */ /* 0x040fe200078e00ff */
[----:B------:R-:W-:Y:S01]  /*0910*/  LEA.HI R0, R6, R6, RZ, 0x1 ;  /* 0x0000000606007211 */ /* 0x000fe200078f08ff */
[----:B-1----:R-:W-:Y:S02]  /*0920*/  IMAD.MOV R10, RZ, RZ, -R8 ;  /* 0x000000ffff0a7224 */ /* 0x002fe400078e0a08 */
[----:B------:R-:W1:Y:S01]  /*0930*/  F2I.U32.TRUNC.NTZ R9, R9 ;  /* 0x0000000900097305 */ /* 0x000e62000020f000 */
[----:B------:R-:W-:Y:S01]  /*0940*/  LOP3.LUT R5, R0, 0xfffffffe, RZ, 0xc0, !PT ;  /* 0xfffffffe00057812 */ /* 0x000fe200078ec0ff */
[----:B------:R-:W-:Y:S01]  /*0950*/  IMAD R0, R10, UR4, R13 ;  /* 0x000000040a007c24 */ /* 0x000fe2000f8e020d */
[----:B------:R-:W-:-:S03]  /*0960*/  ULDC UR4, c[0x0][0x148] ;  /* 0x0000520000047ab9 */ /* 0x000fc60000000800 */
[----:B------:R-:W-:Y:S01]  /*0970*/  IMAD.IADD R5, R6, 0x1, -R5 ;  /* 0x0000000106057824 */ /* 0x000fe200078e0a05 */
[----:B0-----:R-:W-:-:S04]  /*0980*/  ISETP.EQ.U32.AND P1, PT, R14, 0x1, PT ;  /* 0x000000010e00780c */ /* 0x001fc80003f22070 */
[----:B------:R-:W-:Y:S02]  /*0990*/  ISETP.NE.AND P4, PT, R5, R0, PT ;  /* 0x000000000500720c */ /* 0x000fe40003f85270 */
[----:B------:R-:W-:-:S04]  /*09a0*/  SHF.R.S32.HI R5, RZ, 0x1f, R2 ;  /* 0x0000001fff057819 */ /* 0x000fc80000011402 */
[----:B------:R-:W-:Y:S02]  /*09b0*/  LEA.HI R0, R5, R2, RZ, 0x2 ;  /* 0x0000000205007211 */ /* 0x000fe400078f10ff */
[----:B------:R-:W-:Y:S01]  /*09c0*/  LOP3.LUT R5, R6, 0xc, R7, 0x78, !PT ;  /* 0x0000000c06057812 */ /* 0x000fe200078e7807 */
[----:B-1----:R-:W-:Y:S01]  /*09d0*/  IMAD.MOV R6, RZ, RZ, -R9 ;  /* 0x000000ffff067224 */ /* 0x002fe200078e0a09 */
[----:B------:R-:W-:Y:S02]  /*09e0*/  LOP3.LUT R7, R0, 0xfffffffc, RZ, 0xc0, !PT ;  /* 0xfffffffc00077812 */ /* 0x000fe400078ec0ff */
[C---:B------:R-:W-:Y:S01]  /*09f0*/  ISETP.LT.U32.AND P0, PT, R5.reuse, 0x2, !P0 ;  /* 0x000000020500780c */ /* 0x040fe20004701070 */
[----:B------:R-:W-:Y:S01]  /*0a00*/  IMAD R9, R6, UR4, R15 ;  /* 0x0000000406097c24 */ /* 0x000fe2000f8e020f */
[----:B------:R-:W-:Y:S01]  /*0a10*/  @P4 LEA.HI R0, R5, R5, RZ, 0x1 ;  /* 0x0000000505004211 */ /* 0x000fe200078f08ff */
[----:B------:R-:W-:Y:S02]  /*0a20*/  IMAD.IADD R10, R2, 0x1, -R7 ;  /* 0x00000001020a7824 */ /* 0x000fe400078e0a07 */
[----:B------:R-:W-:Y:S01]  /*0a30*/  IMAD.MOV.U32 R7, RZ, RZ, 0x1 ;  /* 0x00000001ff077424 */ /* 0x000fe200078e00ff */
[----:B------:R-:W-:-:S02]  /*0a40*/  @P4 SHF.R.S32.HI R0, RZ, 0x1, R0 ;  /* 0x00000001ff004819 */ /* 0x000fc40000011400 */
[----:B------:R-:W-:Y:S02]  /*0a50*/  LOP3.LUT P2, RZ, R11, R10, RZ, 0xfc, !PT ;  /* 0x0000000a0bff7212 */ /* 0x000fe4000784fcff */
[----:B------:R-:W-:Y:S02]  /*0a60*/  @P4 ISETP.NE.AND P5, PT, R0, R9, PT ;  /* 0x000000090000420c */ /* 0x000fe40003fa5270 */
[----:B------:R-:W-:Y:S02]  /*0a70*/  SEL R6, RZ, 0x1, P2 ;  /* 0x00000001ff067807 */ /* 0x000fe40001000000 */
[----:B------:R-:W-:Y:S02]  /*0a80*/  SEL R0, RZ, 0x1, !P0 ;  /* 0x00000001ff007807 */ /* 0x000fe40004000000 */
[----:B------:R-:W-:Y:S02]  /*0a90*/  @P4 SEL R7, RZ, 0x1, P5 ;  /* 0x00000001ff074807 */ /* 0x000fe40002800000 */
[----:B------:R-:W-:-:S02]  /*0aa0*/  SEL R6, R6, 0x2, P3 ;  /* 0x0000000206067807 */ /* 0x000fc40001800000 */
[----:B------:R-:W-:Y:S01]  /*0ab0*/  LOP3.LUT R7, R7, R0, RZ, 0xc0, !PT ;  /* 0x0000000007077212 */ /* 0x000fe200078ec0ff */
[----:B------:R-:W-:Y:S06]  /*0ac0*/  @!P1 BRA `(.L_x_4) ;  /* 0x0000000000089947 */ /* 0x000fec0003800000 */
[----:B------:R-:W-:Y:S01]  /*0ad0*/  UCGABAR_ARV ;  /* 0x00000000000079c7 */ /* 0x000fe20008000000 */
[----:B------:R-:W-:Y:S05]  /*0ae0*/  BRA `(.L_x_5) ;  /* 0x0000000000047947 */ /* 0x000fea0003800000 */
.L_x_4:
[----:B------:R-:W-:Y:S01]  /*0af0*/  NOP ;  /* 0x0000000000007918 */ /* 0x000fe20000000000 */
.L_x_5:
[----:B------:R-:W-:Y:S01]  /*0b00*/  ULDC.64 UR4, c[0x0][0x618] ;  /* 0x0001860000047ab9 */ /* 0x000fe20000000a00 */
[----:B------:R-:W-:Y:S01]  /*0b10*/  ULDC.64 UR12, c[0x0][0x208] ;  /* 0x00008200000c7ab9 */ /* 0x000fe20000000a00 */
[----:B------:R-:W-:-:S04]  /*0b20*/  ISETP.NE.U32.AND P0, PT, RZ, UR4, PT ;  /* 0x00000004ff007c0c */ /* 0x000fc8000bf05070 */
[----:B------:R-:W-:-:S13]  /*0b30*/  ISETP.NE.AND.EX P0, PT, RZ, UR5, PT, P0 ;  /* 0x00000005ff007c0c */ /* 0x000fda000bf05300 */
[----:B------:R-:W-:Y:S05]  /*0b40*/  @!P0 BRA `(.L_x_6) ;  /* 0x00000000001c8947 */ /* 0x000fea0003800000 */
[----:B------:R-:W0:Y:S02]  /*0b50*/  LDC.64 R8, c[0x0][0x618] ;  /* 0x00018600ff087b82 */ /* 0x000e240000000a00 */
[----:B0-----:R-:W2:Y:S02]  /*0b60*/  LDG.E.64 R8, desc[UR12][R8.64] ;  /* 0x0000000c08087981 */ /* 0x001ea4000c1e1b00 */
[----:B--2---:R-:W-:-:S04]  /*0b70*/  ISETP.NE.U32.AND P0, PT, R8, RZ, PT ;  /* 0x000000ff0800720c */ /* 0x004fc80003f05070 */
[----:B------:R-:W-:-:S13]  /*0b80*/  ISETP.NE.AND.EX P0, PT, R9, RZ, PT, P0 ;  /* 0x000000ff0900720c */ /* 0x000fda0003f05300 */
[----:B------:R-:W-:Y:S05]  /*0b90*/  @!P0 BRA `(.L_x_6) ;  /* 0x0000000000088947 */ /* 0x000fea0003800000 */
[----:B------:R0:W5:Y:S01]  /*0ba0*/  LD.E R2, desc[UR12][R8.64] ;  /* 0x0000000c08027980 */ /* 0x000162000c101900 */
[----:B------:R-:W-:Y:S05]  /*0bb0*/  BRA `(.L_x_7) ;  /* 0x0000000000207947 */ /* 0x000fea0003800000 */
.L_x_6:
[----:B------:R-:W-:Y:S02]  /*0bc0*/  ULDC.64 UR4, c[0x0][0x608] ;  /* 0x0001820000047ab9 */ /* 0x000fe40000000a00 */
[----:B------:R-:W-:-:S04]  /*0bd0*/  ISETP.NE.U32.AND P0, PT, RZ, UR4, PT ;  /* 0x00000004ff007c0c */ /* 0x000fc8000bf05070 */
[----:B------:R-:W-:-:S13]  /*0be0*/  ISETP.NE.AND.EX P0, PT, RZ, UR5, PT, P0 ;  /* 0x00000005ff007c0c */ /* 0x000fda000bf05300 */
[----:B------:R-:W-:Y:S05]  /*0bf0*/  @!P0 BRA `(.L_x_8) ;  /* 0x00000000000c8947 */ /* 0x000fea0003800000 */
[----:B------:R-:W0:Y:S02]  /*0c00*/  LDC.64 R8, c[0x0][0x608] ;  /* 0x00018200ff087b82 */ /* 0x000e240000000a00 */
[----:B0-----:R1:W5:Y:S01]  /*0c10*/  LDG.E R2, desc[UR12][R8.64] ;  /* 0x0000000c08027981 */ /* 0x001362000c1e1900 */
[----:B------:R-:W-:Y:S05]  /*0c20*/  BRA `(.L_x_7) ;  /* 0x0000000000047947 */ /* 0x000fea0003800000 */
.L_x_8:
[----:B------:R-:W2:Y:S02]  /*0c30*/  LDC R2, c[0x0][0x600] ;  /* 0x00018000ff027b82 */ /* 0x000ea40000000800 */
.L_x_7:
[----:B------:R-:W-:Y:S02]  /*0c40*/  ULDC.64 UR4, c[0x0][0x620] ;  /* 0x0001880000047ab9 */ /* 0x000fe40000000a00 */
[----:B------:R-:W-:-:S04]  /*0c50*/  ISETP.NE.U32.AND P0, PT, RZ, UR4, PT ;  /* 0x00000004ff007c0c */ /* 0x000fc8000bf05070 */
[----:B------:R-:W-:-:S13]  /*0c60*/  ISETP.NE.AND.EX P0, PT, RZ, UR5, PT, P0 ;  /* 0x00000005ff007c0c */ /* 0x000fda000bf05300 */
[----:B------:R-:W-:Y:S05]  /*0c70*/  @!P0 BRA `(.L_x_9) ;  /* 0x00000000001c8947 */ /* 0x000fea0003800000 */
[----:B01----:R-:W0:Y:S02]  /*0c80*/  LDC.64 R8, c[0x0][0x620] ;  /* 0x00018800ff087b82 */ /* 0x003e240000000a00 */
[----:B0-----:R-:W3:Y:S02]  /*0c90*/  LDG.E.64 R8, desc[UR12][R8.64] ;  /* 0x0000000c08087981 */ /* 0x001ee4000c1e1b00 */
[----:B---3--:R-:W-:-:S04]  /*0ca0*/  ISETP.NE.U32.AND P0, PT, R8, RZ, PT ;  /* 0x000000ff0800720c */ /* 0x008fc80003f05070 */
[----:B------:R-:W-:-:S13]  /*0cb0*/  ISETP.NE.AND.EX P0, PT, R9, RZ, PT, P0 ;  /* 0x000000ff0900720c */ /* 0x000fda0003f05300 */
[----:B------:R-:W-:Y:S05]  /*0cc0*/  @!P0 BRA `(.L_x_9) ;  /* 0x0000000000088947 */ /* 0x000fea0003800000 */
[----:B------:R0:W5:Y:S01]  /*0cd0*/  LD.E R0, desc[UR12][R8.64] ;  /* 0x0000000c08007980 */ /* 0x000162000c101900 */
[----:B------:R-:W-:Y:S05]  /*0ce0*/  BRA `(.L_x_10) ;  /* 0x0000000000207947 */ /* 0x000fea0003800000 */
.L_x_9:
[----:B------:R-:W-:Y:S02]  /*0cf0*/  ULDC.64 UR4, c[0x0][0x610] ;  /* 0x0001840000047ab9 */ /* 0x000fe40000000a00 */
[----:B------:R-:W-:-:S04]  /*0d00*/  ISETP.NE.U32.AND P0, PT, RZ, UR4, PT ;  /* 0x00000004ff007c0c */ /* 0x000fc8000bf05070 */
[----:B------:R-:W-:-:S13]  /*0d10*/  ISETP.NE.AND.EX P0, PT, RZ, UR5, PT, P0 ;  /* 0x00000005ff007c0c */ /* 0x000fda000bf05300 */
[----:B------:R-:W-:Y:S05]  /*0d20*/  @!P0 BRA `(.L_x_11) ;  /* 0x00000000000c8947 */ /* 0x000fea0003800000 */
[----:B01----:R-:W0:Y:S02]  /*0d30*/  LDC.64 R8, c[0x0][0x610] ;  /* 0x00018400ff087b82 */ /* 0x003e240000000a00 */
[----:B0-----:R1:W5:Y:S01]  /*0d40*/  LDG.E R0, desc[UR12][R8.64] ;  /* 0x0000000c08007981 */ /* 0x001362000c1e1900 */
[----:B------:R-:W-:Y:S05]  /*0d50*/  BRA `(.L_x_10) ;  /* 0x0000000000047947 */ /* 0x000fea0003800000 */
.L_x_11:
[----:B------:R-:W3:Y:S02]  /*0d60*/  LDC R0, c[0x0][0x604] ;  /* 0x00018100ff007b82 */ /* 0x000ee40000000800 */
.L_x_10:
[----:B01----:R-:W0:Y:S01]  /*0d70*/  LDC R8, c[0x0][0x3e8] ;  /* 0x0000fa00ff087b82 */ /* 0x003e220000000800 */
[----:B------:R-:W-:Y:S01]  /*0d80*/  ULDC UR4, c[0x0][0x3dc] ;  /* 0x0000f70000047ab9 */ /* 0x000fe20000000800 */
[----:B------:R-:W-:Y:S01]  /*0d90*/  ULDC.64 UR6, c[0x0][0x3e0] ;  /* 0x0000f80000067ab9 */ /* 0x000fe20000000a00 */
[----:B------:R-:W-:Y:S02]  /*0da0*/  UIADD3 UR4, UR4, 0x1f, URZ ;  /* 0x0000001f04047890 */ /* 0x000fe4000fffe03f */
[----:B------:R-:W-:Y:S02]  /*0db0*/  UIMAD UR6, UR7, UR6, URZ ;  /* 0x00000006070672a4 */ /* 0x000fe4000f8e023f */
[----:B------:R-:W-:-:S04]  /*0dc0*/  USHF.R.S32.HI UR5, URZ, 0x1f, UR4 ;  /* 0x0000001f3f057899 */ /* 0x000fc80008011404 */
[----:B------:R-:W-:-:S04]  /*0dd0*/  ULEA.HI UR5, UR5, UR4, URZ, 0x5 ;  /* 0x0000000405057291 */ /* 0x000fc8000f8f283f */
[----:B------:R-:W-:Y:S01]  /*0de0*/  USHF.R.S32.HI UR15, URZ, 0x5, UR5 ;  /* 0x000000053f0f7899 */ /* 0x000fe20008011405 */
[----:B0-----:R-:W-:-:S05]  /*0df0*/  IMAD R8, R8, UR6, RZ ;  /* 0x0000000608087c24 */ /* 0x001fca000f8e02ff */
[----:B------:R-:W-:Y:S01]  /*0e00*/  IMAD R8, R8, UR15, RZ ;  /* 0x0000000f08087c24 */ /* 0x000fe2000f8e02ff */
[----:B------:R-:W-:Y:S06]  /*0e10*/  @!P1 BRA `(.L_x_12) ;  /* 0x00000000000c9947 */ /* 0x000fec0003800000 */
[----:B------:R-:W-:Y:S01]  /*0e20*/  UCGABAR_WAIT ;  /* 0x0000000000007dc7 */ /* 0x000fe20008000000 */
[----:B------:R-:W-:Y:S01]  /*0e30*/  CCTL.IVALL ;  /* 0x00000000ff00798f */ /* 0x000fe20002000000 */
[----:B------:R-:W-:Y:S05]  /*0e40*/  BRA `(.L_x_13) ;  /* 0x0000000000047947 */ /* 0x000fea0003800000 */
.L_x_12:
[----:B------:R-:W-:Y:S06]  /*0e50*/  BAR.SYNC.DEFER_BLOCKING 0x0 ;  /* 0x0000000000007b1d */ /* 0x000fec0000010000 */
.L_x_13:
[----:B------:R-:W-:-:S13]  /*0e60*/  ISETP.NE.AND P0, PT, R11, RZ, PT ;  /* 0x000000ff0b00720c */ /* 0x000fda0003f05270 */
[----:B------:R-:W-:Y:S05]  /*0e70*/  @!P0 BRA `(.L_x_14) ;  /* 0x0000005000ac8947 */ /* 0x000fea0003800000 */
[----:B------:R-:W-:-:S13]  /*0e80*/  ISETP.NE.AND P0, PT, R11, 0x1, PT ;  /* 0x000000010b00780c */ /* 0x000fda0003f05270 */
[----:B------:R-:W-:Y:S05]  /*0e90*/  @P0 EXIT ;  /* 0x000000000000094d */ /* 0x000fea0003800000 */
[----:B------:R-:W-:Y:S01]  /*0ea0*/  ISETP.GE.AND P0, PT, R8, 0x1, PT ;  /* 0x000000010800780c */ /* 0x000fe20003f06270 */
[----:B------:R-:W-:Y:S01]  /*0eb0*/  UMOV UR4, URZ ;  /* 0x0000003f00047c82 */ /* 0x000fe20008000000 */
[----:B------:R-:W-:Y:S02]  /*0ec0*/  CS2R R54, SRZ ;  /* 0x0000000000367805 */ /* 0x000fe4000001ff00 */
[----:B------:R-:W-:Y:S02]  /*0ed0*/  CS2R R56, SRZ ;  /* 0x0000000000387805 */ /* 0x000fe4000001ff00 */
[----:B------:R-:W-:Y:S02]  /*0ee0*/  CS2R R58, SRZ ;  /* 0x00000000003a7805 */ /* 0x000fe4000001ff00 */
[----:B------:R-:W-:Y:S02]  /*0ef0*/  CS2R R60, SRZ ;  /* 0x00000000003c7805 */ /* 0x000fe4000001ff00 */
[----:B------:R-:W-:-:S02]  /*0f00*/  CS2R R62, SRZ ;  /* 0x00000000003e7805 */ /* 0x000fc4000001ff00 */
[----:B------:R-:W-:Y:S02]  /*0f10*/  CS2R R64, SRZ ;  /* 0x0000000000407805 */ /* 0x000fe4000001ff00 */
        /* <DEDUP_REMOVED lines=25> */
[----:B------:R-:W-:Y:S01]  /*10b0*/  CS2R R52, SRZ ;  /* 0x0000000000347805 */ /* 0x000fe2000001ff00 */
[----:B------:R-:W-:Y:S06]  /*10c0*/  @!P0 BRA `(.L_x_15) ;  /* 0x0000000000748947 */ /* 0x000fec0003800000 */
[----:B------:R-:W-:-:S04]  /*10d0*/  LOP3.LUT R9, R6, 0x1, RZ, 0xfc, !PT ;  /* 0x0000000106097812 */ /* 0x000fc800078efcff */
[----:B------:R-:W-:-:S13]  /*10e0*/  ISETP.NE.AND P1, PT, R9, 0x3, PT ;  /* 0x000000030900780c */ /* 0x000fda0003f25270 */
[----:B------:R-:W-:Y:S05]  /*10f0*/  @!P1 BRA `(.L_x_16) ;  /* 0x0000000000049947 */ /* 0x000fea0003800000 */
[----:B------:R-:W-:Y:S01]  /*1100*/  BPT.TRAP 0x1 ;  /* 0x000000040000795c */ /* 0x000fe20000300000 */
.L_x_16:
[----:B------:R-:W0:Y:S01]  /*1110*/  S2UR UR5, SR_CgaCtaId ;  /* 0x00000000000579c3 */ /* 0x000e220000008800 */
[----:B------:R-:W-:Y:S01]  /*1120*/  SHF.L.U32 R9, RZ, 0x1f, RZ ;  /* 0x0000001fff097819 */ /* 0x000fe200000006ff */
[----:B------:R-:W-:Y:S02]  /*1130*/  UMOV UR4, 0x400 ;  /* 0x0000040000047882 */ /* 0x000fe40000000000 */
[----:B0-----:R-:W-:-:S12]  /*1140*/  ULEA UR4, UR5, UR4, 0x18 ;  /* 0x0000000405047291 */ /* 0x001fd8000f8ec03f */
.L_x_17:
[----:B0-----:R-:W-:-:S04]  /*1150*/  IMAD.U32 R10, RZ, RZ, UR4 ;  /* 0x00000004ff0a7e24 */ /* 0x001fc8000f8e00ff */
[----:B------:R0:W1:Y:S03]  /*1160*/  SYNCS.PHASECHK.TRANS64.TRYWAIT P1, [R10+URZ+0x37800], R9 ;  /* 0x037800090a0075a7 */ /* 0x000066000802017f */
[----:B-1----:R-:W-:Y:S05]  /*1170*/  @!P1 NANOSLEEP.SYNCS 0x989680 ;  /* 0x009896800000995d */ /* 0x002fea0003900000 */
[----:B------:R-:W1:Y:S02]  /*1180*/  @!P1 SYNCS.PHASECHK.TRANS64 P1, [R10+URZ+0x37800], R9 ;  /* 0x037800090a0095a7 */ /* 0x000e64000802007f */
[----:B-1----:R-:W-:Y:S05]  /*1190*/  @!P1 BRA `(.L_x_17) ;  /* 0xfffffffc00ec9947 */ /* 0x002fea000383ffff */
[----:B------:R-:W-:Y:S01]  /*11a0*/  UIADD3 UR5, UR4, 0x25000, URZ ;  /* 0x0002500004057890 */ /* 0x000fe2000fffe03f */
[----:B------:R-:W-:Y:S01]  /*11b0*/  WARPGROUP.ARRIVE ;  /* 0x00000000000079c5 */ /* 0x000fe20000000000 */
[----:B------:R-:W-:Y:S02]  /*11c0*/  USHF.R.U32.HI UR4, URZ, 0x4, UR4 ;  /* 0x000000043f047899 */ /* 0x000fe40008011604 */
[----:B------:R-:W-:Y:S02]  /*11d0*/  USHF.R.U32.HI UR5, URZ, 0x4, UR5 ;  /* 0x000000043f057899 */ /* 0x000fe40008011605 */
[----:B------:R-:W-:Y:S02]  /*11e0*/  ULOP3.LUT UR4, UR4, 0x3fff, URZ, 0xc0, !UPT ;  /* 0x00003fff04047892 */ /* 0x000fe4000f8ec03f */
[----:B------:R-:W-:Y:S02]  /*11f0*/  ULOP3.LUT UR5, UR5, 0x3fff, URZ, 0xc0, !UPT ;  /* 0x00003fff05057892 */ /* 0x000fe4000f8ec03f */
[----:B------:R-:W-:-:S02]  /*1200*/  ULOP3.LUT UR4, UR4, 0x10000, URZ, 0xfc, !UPT ;  /* 0x0001000004047892 */ /* 0x000fc4000f8efc3f */
[----:B------:R-:W-:Y:S02]  /*1210*/  ULOP3.LUT UR6, UR5, 0x10000, URZ, 0xfc, !UPT ;  /* 0x0001000005067892 */ /* 0x000fe4000f8efc3f */
[----:B------:R-:W-:Y:S01]  /*1220*/  UIADD3 UR8, UR4, 0x80, URZ ;  /* 0x0000008004087890 */ /* 0x000fe2000fffe03f */
[----:B------:R-:W-:Y:S01]  /*1230*/  UMOV UR5, 0xc0000010 ;  /* 0xc000001000057882 */ /* 0x000fe20000000000 */
[----:B------:R-:W-:-:S05]  /*1240*/  UMOV UR7, 0xc0000010 ;  /* 0xc000001000077882 */ /* 0x000fca0000000000 */
[----:B------:R-:W-:Y:S01]  /*1250*/  QGMMA.64x64x32.F32.E4M3.E4M3 R56, gdesc[UR4], RZ, !UPT ;  /* 0x00e00000043879f3 */ /* 0x000fe2000c7008ff */
[----:B------:R-:W-:Y:S01]  /*1260*/  UMOV UR4, UR8 ;  /* 0x0000000800047c82 */ /* 0x000fe20008000000 */
[----:B------:R-:W-:Y:S02]  /*1270*/  UMOV UR5, 0xc0000010 ;  /* 0xc000001000057882 */ /* 0x000fe40000000000 */
[----:B------:R-:W-:Y:S01]  /*1280*/  QGMMA.64x64x32.F32.E4M3.E4M3 R24, gdesc[UR4], RZ, !UPT, gsb0 ;  /* 0x00e00000041879f3 */ /* 0x000fe2000c0008ff */
[----:B------:R-:W-:-:S05]  /*1290*/  UMOV UR4, 0x1 ;  /* 0x0000000100047882 */ /* 0x000fca0000000000 */
.L_x_15:
[----:B0-----:R-:W-:-:S05]  /*12a0*/  VIMNMX R9, R8, 0x1, PT ;  /* 0x0000000108097848 */ /* 0x001fca0003fe0100 */
[----:B------:R-:W-:-:S05]  /*12b0*/  IMAD.IADD R9, R8, 0x1, -R9 ;  /* 0x0000000108097824 */ /* 0x000fca00078e0a09 */
[----:B------:R-:W-:-:S13]  /*12c0*/  ISETP.GE.AND P1, PT, R9, 0x1, PT ;  /* 0x000000010900780c */ /* 0x000fda0003f26270 */
[----:B------:R-:W-:Y:S05]  /*12d0*/  @!P1 BRA `(.L_x_18) ;  /* 0x0000000000f09947 */ /* 0x000fea0003800000 */
[----:B------:R-:W0:Y:S01]  /*12e0*/  S2UR UR6, SR_CgaCtaId ;  /* 0x00000000000679c3 */ /* 0x000e220000008800 */
[----:B------:R-:W-:Y:S01]  /*12f0*/  UMOV UR5, 0x400 ;  /* 0x0000040000057882 */ /* 0x000fe20000000000 */
[----:B------:R-:W-:Y:S01]  /*1300*/  LOP3.LUT R10, RZ, R8, RZ, 0x33, !PT ;  /* 0x00000008ff0a7212 */ /* 0x000fe200078e33ff */
[----:B------:R-:W-:Y:S01]  /*1310*/  IMAD.MOV.U32 R13, RZ, RZ, RZ ;  /* 0x000000ffff0d7224 */ /* 0x000fe200078e00ff */
[----:B------:R-:W-:Y:S01]  /*1320*/  LOP3.LUT R14, R6, 0x1, RZ, 0xfc, !PT ;  /* 0x00000001060e7812 */ /* 0x000fe200078efcff */
[----:B------:R-:W-:Y:S01]  /*1330*/  UISETP.NE.U32.AND UP0, UPT, UR4, URZ, UPT ;  /* 0x0000003f0400728c */ /* 0x000fe2000bf05070 */
[----:B------:R-:W-:Y:S01]  /*1340*/  VIMNMX R11, R10, -0x2, !PT ;  /* 0xfffffffe0a0b7848 */ /* 0x000fe20007fe0100 */
[----:B------:R-:W-:-:S03]  /*1350*/  IMAD.MOV.U32 R10, RZ, RZ, RZ ;  /* 0x000000ffff0a7224 */ /* 0x000fc600078e00ff */
[----:B------:R-:W-:Y:S01]  /*1360*/  IADD3 R8, R11, 0x2, R8 ;  /* 0x000000020b087810 */ /* 0x000fe20007ffe008 */
[----:B0-----:R-:W-:-:S04]  /*1370*/  ULEA UR6, UR6, UR5, 0x18 ;  /* 0x0000000506067291 */ /* 0x001fc8000f8ec03f */
[----:B------:R-:W-:Y:S02]  /*1380*/  UIADD3 UR5, UR6, 0x25000, URZ ;  /* 0x0002500006057890 */ /* 0x000fe4000fffe03f */
[----:B------:R-:W-:Y:S02]  /*1390*/  USHF.R.U32.HI UR7, URZ, 0x4, UR6 ;  /* 0x000000043f077899 */ /* 0x000fe40008011606 */
[----:B------:R-:W-:Y:S02]  /*13a0*/  USHF.R.U32.HI UR5, URZ, 0x4, UR5 ;  /* 0x000000043f057899 */ /* 0x000fe40008011605 */
[----:B------:R-:W-:Y:S02]  /*13b0*/  ULOP3.LUT UR7, UR7, 0x3fff, URZ, 0xc0, !UPT ;  /* 0x00003fff07077892 */ /* 0x000fe4000f8ec03f */
[----:B------:R-:W-:Y:S02]  /*13c0*/  ULOP3.LUT UR5, UR5, 0x3fff, URZ, 0xc0, !UPT ;  /* 0x00003fff05057892 */ /* 0x000fe4000f8ec03f */
[----:B------:R-:W-:-:S02]  /*13d0*/  ULOP3.LUT UR14, UR7, 0x10000, URZ, 0xfc, !UPT ;  /* 0x00010000070e7892 */ /* 0x000fc4000f8efc3f */
[----:B------:R-:W-:-:S12]  /*13e0*/  ULOP3.LUT UR7, UR5, 0x10000, URZ, 0xfc, !UPT ;  /* 0x0001000005077892 */ /* 0x000fd8000f8efc3f */
.L_x_23:
[----:B------:R-:W-:-:S13]  /*13f0*/  ISETP.NE.AND P2, PT, R14, 0x3, PT ;  /* 0x000000030e00780c */ /* 0x000fda0003f45270 */
[----:B------:R-:W-:Y:S05]  /*1400*/  @!P2 BRA `(.L_x_19) ;  /* 0x000000000004a947 */ /* 0x000fea0003800000 */
[----:B------:R-:W-:Y:S01]  /*1410*/  BPT.TRAP 0x1 ;  /* 0x000000040000795c */ /* 0x000fe20000300000 */
.L_x_19:
[----:B------:R-:W-:Y:S01]  /*1420*/  SHF.L.U32 R11, R13, 0x1f, RZ ;  /* 0x0000001f0d0b7819 */ /* 0x000fe200000006ff */
[----:B------:R-:W-:-:S12]  /*1430*/  ULEA UR5, UR4, UR6, 0x3 ;  /* 0x0000000604057291 */ /* 0x000fd8000f8e183f */
.L_x_20:
[----:B0-----:R-:W-:-:S04]  /*1440*/  IMAD.U32 R12, RZ, RZ, UR5 ;  /* 0x00000005ff0c7e24 */ /* 0x001fc8000f8e00ff */
[----:B------:R0:W1:Y:S03]  /*1450*/  SYNCS.PHASECHK.TRANS64.TRYWAIT P1, [R12+URZ+0x37800], R11 ;  /* 0x0378000b0c0075a7 */ /* 0x000066000802017f */
[----:B-1----:R-:W-:Y:S05]  /*1460*/  @!P1 NANOSLEEP.SYNCS 0x989680 ;  /* 0x009896800000995d */ /* 0x002fea0003900000 */
[----:B------:R-:W1:Y:S02]  /*1470*/  @!P1 SYNCS.PHASECHK.TRANS64 P1, [R12+URZ+0x37800], R11 ;  /* 0x0378000b0c0095a7 */ /* 0x000e64000802007f */
[----:B-1----:R-:W-:Y:S05]  /*1480*/  @!P1 BRA `(.L_x_20) ;  /* 0xfffffffc00ec9947 */ /* 0x002fea000383ffff */
[----:B------:R-:W-:Y:S01]  /*1490*/  ULEA UR8, UR4, UR14, 0x8 ;  /* 0x0000000e04087291 */ /* 0x000fe2000f8e403f */
[----:B------:R-:W-:Y:S01]  /*14a0*/  WARPGROUP.ARRIVE ;  /* 0x00000000000079c5 */ /* 0x000fe20000000000 */
[----:B------:R-:W-:Y:S02]  /*14b0*/  ULEA UR10, UR4, UR7, 0x7 ;  /* 0x00000007040a7291 */ /* 0x000fe4000f8e383f */
[----:B------:R-:W-:Y:S01]  /*14c0*/  UIADD3 UR5, UR8, 0x80, URZ ;  /* 0x0000008008057890 */ /* 0x000fe2000fffe03f */
[----:B------:R-:W-:Y:S01]  /*14d0*/  UMOV UR11, 0xc0000010 ;  /* 0xc0000010000b7882 */ /* 0x000fe20000000000 */
[----:B------:R-:W-:-:S05]  /*14e0*/  UMOV UR9, 0xc0000010 ;  /* 0xc000001000097882 */ /* 0x000fca0000000000 */
[----:B------:R-:W-:Y:S01]  /*14f0*/  QGMMA.64x64x32.F32.E4M3.E4M3 R56, gdesc[UR8], R56, UP0 ;  /* 0x00e00000083879f3 */ /* 0x000fe2000bf00838 */
[----:B------:R-:W-:Y:S01]  /*1500*/  UMOV UR8, UR5 ;  /* 0x0000000500087c82 */ /* 0x000fe20008000000 */
[----:B------:R-:W-:Y:S02]  /*1510*/  UMOV UR9, 0xc0000010 ;  /* 0xc000001000097882 */ /* 0x000fe40000000000 */
[----:B------:R-:W-:Y:S03]  /*1520*/  QGMMA.64x64x32.F32.E4M3.E4M3 R24, gdesc[UR8], R24, UP0, gsb0 ;  /* 0x00e00000081879f3 */ /* 0x000fe6000b800818 */
[----:B------:R-:W-:Y:S02]  /*1530*/  WARPGROUP.DEPBAR.LE gsb0, 0x1 ;  /* 0x00008000000079c5 */ /* 0x000fe40000010100 */
[----:B------:R-:W-:Y:S05]  /*1540*/  @!P2 BRA `(.L_x_21) ;  /* 0x000000000004a947 */ /* 0x000fea0003800000 */
[----:B------:R-:W-:Y:S01]  /*1550*/  BPT.TRAP 0x1 ;  /* 0x000000040000795c */ /* 0x000fe20000300000 */
.L_x_21:
[----:B------:R-:W-:-:S13]  /*1560*/  ISETP.NE.AND P1, PT, R7, RZ, PT ;  /* 0x000000ff0700720c */ /* 0x000fda0003f25270 */
[----:B0-----:R-:W-:-:S05]  /*1570*/  @P1 LEA R11, R10, UR6, 0x3 ;  /* 0x000000060a0b1c11 */ /* 0x001fca000f8e18ff */
[----:B------:R-:W-:-:S05]  /*1580*/  @P1 VIADD R12, R11, 0x37928 ;  /* 0x000379280b0c1836 */ /* 0x000fca0000000000 */
[----:B------:R-:W-:-:S04]  /*1590*/  @P1 PRMT R12, R5, 0x654, R12 ;  /* 0x00000654050c1816 */ /* 0x000fc8000000000c */
[----:B------:R0:W-:Y:S01]  /*15a0*/  @P1 SYNCS.ARRIVE.TRANS64.RED.A1T0 RZ, [R12+URZ], RZ ;  /* 0x000000ff0cff19a7 */ /* 0x0001e2000810043f */
[----:B------:R-:W-:-:S13]  /*15b0*/  ISETP.GT.U32.AND P1, PT, R6, 0x1, PT ;  /* 0x000000010600780c */ /* 0x000fda0003f24070 */
[----:B0-----:R-:W-:Y:S05]  /*15c0*/  @P1 BRA `(.L_x_22) ;  /* 0x0000000000041947 */ /* 0x001fea0003800000 */
[----:B------:R-:W-:Y:S01]  /*15d0*/  BPT.TRAP 0x1 ;  /* 0x000000040000795c */ /* 0x000fe20000300000 */
.L_x_22:
[----:B------:R-:W-:Y:S01]  /*15e0*/  VIADD R8, R8, 0xffffffff ;  /* 0xffffffff08087836 */ /* 0x000fe20000000000 */
[----:B------:R-:W-:Y:S01]  /*15f0*/  UIADD3 UR4, UR4, 0x1, URZ ;  /* 0x0000000104047890 */ /* 0x000fe2000fffe03f */
[----:B------:R-:W-:-:S03]  /*1600*/  VIADD R10, R10, 0x1 ;  /* 0x000000010a0a7836 */ /* 0x000fc60000000000 */
[----:B------:R-:W-:Y:S01]  /*1610*/  ISETP.GT.AND P2, PT, R8, 0x1, PT ;  /* 0x000000010800780c */ /* 0x000fe20003f44270 */
[----:B------:R-:W-:Y:S01]  /*1620*/  UISETP.NE.AND UP0, UPT, UR4, 0x25, UPT ;  /* 0x000000250400788c */ /* 0x000fe2000bf05270 */
[----:B------:R-:W-:-:S03]  /*1630*/  ISETP.NE.AND P1, PT, R10, 0x25, PT ;  /* 0x000000250a00780c */ /* 0x000fc60003f25270 */
[----:B------:R-:W-:Y:S01]  /*1640*/  USEL UR5, URZ, 0x1, UP0 ;  /* 0x000000013f057887 */ /* 0x000fe20008000000 */
[----:B------:R-:W-:Y:S01]  /*1650*/  SEL R10, R10, RZ, P1 ;  /* 0x000000ff0a0a7207 */ /* 0x000fe20000800000 */
[----:B------:R-:W-:Y:S02]  /*1660*/  USEL UR4, UR4, URZ, UP0 ;  /* 0x0000003f04047287 */ /* 0x000fe40008000000 */
[----:B------:R-:W-:Y:S02]  /*1670*/  UPLOP3.LUT UP0, UPT, UPT, UPT, UPT, 0x80, 0x0 ;  /* 0x000000000000789c */ /* 0x000fe40003f0f070 */
[----:B------:R-:W-:Y:S02]  /*1680*/  LOP3.LUT R13, R13, UR5, RZ, 0x3c, !PT ;  /* 0x000000050d0d7c12 */ /* 0x000fe4000f8e3cff */
[----:B------:R-:W-:Y:S07]  /*1690*/  @P2 BRA `(.L_x_23) ;  /* 0xfffffffc00542947 */ /* 0x000fee000383ffff */
.L_x_18:
[----:B------:R-:W-:Y:S02]  /*16a0*/  WARPGROUP.DEPBAR.LE gsb0, 0x0 ;  /* 0x00008000000079c5 */ /* 0x000fe40000010000 */
[----:B------:R-:W-:Y:S05]  /*16b0*/  @!P0 BRA `(.L_x_24) ;  /* 0x00000000005c8947 */ /* 0x000fea0003800000 */
[----:B------:R-:W-:-:S04]  /*16c0*/  LOP3.LUT R8, R6, 0x1, RZ, 0xfc, !PT ;  /* 0x0000000106087812 */ /* 0x000fc800078efcff */
[----:B------:R-:W-:-:S13]  /*16d0*/  ISETP.NE.AND P0, PT, R8, 0x3, PT ;  /* 0x000000030800780c */ /* 0x000fda0003f05270 */
[----:B------:R-:W-:Y:S05]  /*16e0*/  @!P0 BRA `(.L_x_25) ;  /* 0x0000000000048947 */ /* 0x000fea0003800000 */
[----:B------:R-:W-:Y:S01]  /*16f0*/  BPT.TRAP 0x1 ;  /* 0x000000040000795c */ /* 0x000fe20000300000 */
.L_x_25:
[----:B------:R-:W-:Y:S01]  /*1700*/  ISETP.NE.AND P0, PT, R7, RZ, PT ;  /* 0x000000ff0700720c */ /* 0x000fe20003f05270 */
[----:B------:R-:W-:Y:S01]  /*1710*/  BSSY B0, `(.L_x_26) ;  /* 0x000000f000007945 */ /* 0x000fe20003800000 */
[----:B------:R-:W-:-:S11]  /*1720*/  ISETP.GT.U32.AND P1, PT, R6, 0x1, PT ;  /* 0x000000010600780c */ /* 0x000fd60003f24070 */
[----:B------:R-:W-:Y:S05]  /*1730*/  @!P0 BRA `(.L_x_27) ;  /* 0x0000000000308947 */ /* 0x000fea0003800000 */
[----:B------:R-:W0:Y:S01]  /*1740*/  S2R R8, SR_CgaCtaId ;  /* 0x0000000000087919 */ /* 0x000e220000008800 */
[----:B------:R-:W-:-:S04]  /*1750*/  IMAD.WIDE.U32 R6, R9, -0x45306eb3, RZ ;  /* 0xbacf914d09067825 */ /* 0x000fc800078e00ff */
[----:B------:R-:W-:-:S05]  /*1760*/  IMAD.IADD R6, R9, 0x1, -R7 ;  /* 0x0000000109067824 */ /* 0x000fca00078e0a07 */
[----:B------:R-:W-:Y:S02]  /*1770*/  LEA.HI R6, R6, R7, RZ, 0x1f ;  /* 0x0000000706067211 */ /* 0x000fe400078ff8ff */
[----:B------:R-:W-:Y:S02]  /*1780*/  MOV R7, 0x400 ;  /* 0x0000040000077802 */ /* 0x000fe40000000f00 */
[----:B------:R-:W-:-:S05]  /*1790*/  SHF.R.U32.HI R6, RZ, 0x5, R6 ;  /* 0x00000005ff067819 */ /* 0x000fca0000011606 */
[----:B------:R-:W-:Y:S01]  /*17a0*/  IMAD R6, R6, -0x25, R9 ;  /* 0xffffffdb06067824 */ /* 0x000fe200078e0209 */
[----:B0-----:R-:W-:-:S05]  /*17b0*/  LEA R7, R8, R7, 0x18 ;  /* 0x0000000708077211 */ /* 0x001fca00078ec0ff */
[----:B------:R-:W-:-:S04]  /*17c0*/  IMAD R6, R6, 0x8, R7 ;  /* 0x0000000806067824 */ /* 0x000fc800078e0207 */
[----:B------:R-:W-:-:S05]  /*17d0*/  VIADD R6, R6, 0x37928 ;  /* 0x0003792806067836 */ /* 0x000fca0000000000 */
[----:B------:R-:W-:-:S04]  /*17e0*/  PRMT R6, R5, 0x654, R6 ;  /* 0x0000065405067816 */ /* 0x000fc80000000006 */
[----:B------:R0:W-:Y:S03]  /*17f0*/  SYNCS.ARRIVE.TRANS64.RED.A1T0 RZ, [R6+URZ], RZ ;  /* 0x000000ff06ff79a7 */ /* 0x0001e6000810043f */
.L_x_27:
[----:B------:R-:W-:Y:S05]  /*1800*/  BSYNC B0 ;  /* 0x0000000000007941 */ /* 0x000fea0003800000 */
.L_x_26:
[----:B------:R-:W-:Y:S05]  /*1810*/  @P1 BRA `(.L_x_24) ;  /* 0x0000000000041947 */ /* 0x000fea0003800000 */
[----:B------:R-:W-:Y:S01]  /*1820*/  BPT.TRAP 0x1 ;  /* 0x000000040000795c */ /* 0x000fe20000300000 */
.L_x_24:
[----:B------:R-:W1:Y:S01]  /*1830*/  S2R R8, SR_CTAID.Y ;  /* 0x0000000000087919 */ /* 0x000e620000002600 */
[----:B------:R-:W-:Y:S01]  /*1840*/  ULDC.64 UR4, c[0x0][0x280] ;  /* 0x0000a00000047ab9 */ /* 0x000fe20000000a00 */
[----:B------:R-:W-:Y:S01]  /*1850*/  LEA.HI R5, R4, R3, RZ, 0x2 ;  /* 0x0000000304057211 */ /* 0x000fe200078f10ff */
[----:B------:R-:W4:Y:S03]  /*1860*/  S2R R9, SR_CTAID.X ;  /* 0x0000000000097919 */ /* 0x000f260000002500 */
[--C-:B------:R-:W-:Y:S02]  /*1870*/  SHF.R.S32.HI R14, RZ, 0x2, R5.reuse ;  /* 0x00000002ff0e7819 */ /* 0x100fe40000011405 */
[----:B------:R-:W-:-:S04]  /*1880*/  SHF.R.S32.HI R7, RZ, 0x1f, R5 ;  /* 0x0000001fff077819 */ /* 0x000fc80000011405 */
[----:B------:R-:W-:-:S04]  /*1890*/  LEA.HI R7, R7, R14, RZ, 0x3 ;  /* 0x0000000e07077211 */ /* 0x000fc800078f18ff */
[----:B------:R-:W-:Y:S01]  /*18a0*/  LOP3.LUT R7, R7, 0xfffffff8, RZ, 0xc0, !PT ;  /* 0xfffffff807077812 */ /* 0x000fe200078ec0ff */
[----:B-1----:R-:W-:Y:S02]  /*18b0*/  IMAD.SHL.U32 R8, R8, 0x40, RZ ;  /* 0x0000004008087824 */ /* 0x002fe400078e00ff */
[----:B----4-:R-:W-:-:S03]  /*18c0*/  IMAD.SHL.U32 R12, R9, 0x80, RZ ;  /* 0x00000080090c7824 */ /* 0x010fc600078e00ff */
[----:B------:R-:W-:-:S04]  /*18d0*/  ISETP.GE.AND P0, PT, R8, UR5, PT ;  /* 0x0000000508007c0c */ /* 0x000fc8000bf06270 */
[----:B------:R-:W-:-:S13]  /*18e0*/  ISETP.GE.OR P0, PT, R12, UR4, P0 ;  /* 0x000000040c007c0c */ /* 0x000fda0008706670 */
[----:B------:R-:W-:Y:S05]  /*18f0*/  @P0 EXIT ;  /* 0x000000000000094d */ /* 0x000fea0003800000 */
[----:B------:R-:W1:Y:S01]  /*1900*/  LDC.64 R10, c[0x0][0x658] ;  /* 0x00019600ff0a7b82 */ /* 0x000e620000000a00 */
[----:B------:R-:W-:Y:S01]  /*1910*/  IMAD.IADD R14, R14, 0x1, -R7 ;  /* 0x000000010e0e7824 */ /* 0x000fe200078e0a07 */
[----:B0-----:R-:W-:Y:S02]  /*1920*/  LOP3.LUT R6, R5, 0x7ffffffc, RZ, 0xc0, !PT ;  /* 0x7ffffffc05067812 */ /* 0x001fe400078ec0ff */
[----:B------:R-:W-:Y:S02]  /*1930*/  LEA.HI R7, R4, R3, RZ, 0x5 ;  /* 0x0000000304077211 */ /* 0x000fe400078f28ff */
[----:B------:R-:W-:Y:S01]  /*1940*/  SHF.R.S32.HI R15, RZ, 0x1f, R14 ;  /* 0x0000001fff0f7819 */ /* 0x000fe2000001140e */
[----:B------:R-:W-:-:S04]  /*1950*/  IMAD.IADD R6, R3, 0x1, -R6 ;  /* 0x0000000103067824 */ /* 0x000fc800078e0a06 */
[----:B------:R-:W-:Y:S02]  /*1960*/  IMAD.SHL.U32 R3, R6, 0x2, RZ ;  /* 0x0000000206037824 */ /* 0x000fe400078e00ff */
[----:B------:R-:W-:Y:S01]  /*1970*/  IMAD.WIDE R4, R9, 0x80, R14 ;  /* 0x0000008009047825 */ /* 0x000fe200078e020e */
[----:B------:R-:W-:Y:S02]  /*1980*/  SHF.R.S32.HI R9, RZ, 0x5, R7 ;  /* 0x00000005ff097819 */ /* 0x000fe40000011407 */
[----:B------:R-:W-:Y:S02]  /*1990*/  SHF.R.S32.HI R7, RZ, 0x1f, R3 ;  /* 0x0000001fff077819 */ /* 0x000fe40000011403 */
[C---:B------:R-:W-:Y:S01]  /*19a0*/  IADD3 R6, P0, R8.reuse, R3, RZ ;  /* 0x0000000308067210 */ /* 0x040fe20007f1e0ff */
[----:B------:R-:W-:Y:S01]  /*19b0*/  IMAD.WIDE R4, R9, 0x10, R4 ;  /* 0x0000001009047825 */ /* 0x000fe200078e0204 */
[----:B------:R-:W-:Y:S02]  /*19c0*/  IADD3 R3, -R3, UR5, -R8 ;  /* 0x0000000503037c10 */ /* 0x000fe4000fffe908 */
[----:B------:R-:W-:Y:S01]  /*19d0*/  LEA.HI.X.SX32 R7, R8, R7, 0x1, P0 ;  /* 0x0000000708077211 */ /* 0x000fe200000f0eff */
[----:B------:R-:W-:Y:S01]  /*19e0*/  IMAD R13, R9, -0x10, -R12 ;  /* 0xfffffff0090d7824 */ /* 0x000fe200078e0a0c */
[----:B-1----:R-:W-:Y:S01]  /*19f0*/  SHF.L.U64.HI R18, R10, 0x6, R11 ;  /* 0x000000060a127819 */ /* 0x002fe2000001020b */
[----:B------:R-:W-:-:S02]  /*1a00*/  IMAD R12, R5, R10, RZ ;  /* 0x0000000a050c7224 */ /* 0x000fc400078e02ff */
[C---:B------:R-:W-:Y:S01]  /*1a10*/  IMAD.WIDE.U32 R8, R4.reuse, R10, R6 ;  /* 0x0000000a04087225 */ /* 0x040fe200078e0006 */
[----:B------:R-:W-:Y:S01]  /*1a20*/  IADD3 R14, R13, UR4, -R14 ;  /* 0x000000040d0e7c10 */ /* 0x000fe2000fffe80e */
[----:B------:R-:W-:Y:S02]  /*1a30*/  ULDC.64 UR4, c[0x0][0x650] ;  /* 0x0001940000047ab9 */ /* 0x000fe40000000a00 */
[----:B------:R-:W-:Y:S01]  /*1a40*/  IMAD R15, R4, R11, R12 ;  /* 0x0000000b040f7224 */ /* 0x000fe200078e020c */
[C---:B------:R-:W-:Y:S01]  /*1a50*/  LEA R16, P3, R10.reuse, R8, 0x3 ;  /* 0x000000080a107211 */ /* 0x040fe200078618ff */
[----:B------:R-:W-:Y:S01]  /*1a60*/  IMAD.SHL.U32 R13, R10, 0x40, RZ ;  /* 0x000000400a0d7824 */ /* 0x000fe200078e00ff */
[----:B------:R-:W-:Y:S01]  /*1a70*/  IADD3 R12, P0, R8, UR4, RZ ;  /* 0x00000004080c7c10 */ /* 0x000fe2000ff1e0ff */
[----:B------:R-:W-:-:S03]  /*1a80*/  IMAD.IADD R9, R9, 0x1, R15 ;  /* 0x0000000109097824 */ /* 0x000fc600078e020f */
[----:B------:R-:W-:Y:S02]  /*1a90*/  IADD3 R8, P1, P2, R8, UR4, R13 ;  /* 0x0000000408087c10 */ /* 0x000fe4000fa3e00d */
[----:B------:R-:W-:Y:S02]  /*1aa0*/  LEA.HI.X R11, R10, R9, R11, 0x3, P3 ;  /* 0x000000090a0b7211 */ /* 0x000fe400018f1c0b */
[----:B---3-5:R-:W-:Y:S02]  /*1ab0*/  FSETP.NEU.AND P3, PT, R0, RZ, PT ;  /* 0x000000ff0000720b */ /* 0x028fe40003f6d000 */
[C---:B------:R-:W-:Y:S02]  /*1ac0*/  IADD3 R10, P5, P6, R16.reuse, UR4, R13 ;  /* 0x00000004100a7c10 */ /* 0x040fe4000febe00d */
[----:B------:R-:W-:Y:S02]  /*1ad0*/  IADD3 R16, P4, R16, UR4, RZ ;  /* 0x0000000410107c10 */ /* 0x000fe4000ff9e0ff */
[----:B------:R-:W-:-:S02]  /*1ae0*/  IADD3.X R13, R9, UR5, RZ, P0, !PT ;  /* 0x00000005090d7c10 */ /* 0x000fc400087fe4ff */
[----:B------:R-:W-:Y:S02]  /*1af0*/  IADD3.X R17, R11, UR5, RZ, P4, !PT ;  /* 0x000000050b117c10 */ /* 0x000fe4000a7fe4ff */
[--C-:B------:R-:W-:Y:S02]  /*1b00*/  IADD3.X R9, R9, UR5, R18.reuse, P1, P2 ;  /* 0x0000000509097c10 */ /* 0x100fe40008fe4412 */
[----:B------:R-:W-:Y:S01]  /*1b10*/  IADD3.X R11, R11, UR5, R18, P5, P6 ;  /* 0x000000050b0b7c10 */ /* 0x000fe2000afec412 */
[----:B------:R-:W-:Y:S06]  /*1b20*/  @!P3 BRA `(.L_x_28) ;  /* 0x000000340068b947 */ /* 0x000fec0003800000 */
[----:B------:R-:W-:Y:S01]  /*1b30*/  ISETP.GE.AND P1, PT, R14, 0x1, PT ;  /* 0x000000010e00780c */ /* 0x000fe20003f26270 */
[----:B------:R-:W-:Y:S01]  /*1b40*/  ULDC.64 UR4, c[0x0][0x630] ;  /* 0x00018c0000047ab9 */ /* 0x000fe20000000a00 */
[----:B------:R-:W-:Y:S01]  /*1b50*/  ULDC.64 UR6, c[0x0][0x628] ;  /* 0x00018a0000067ab9 */ /* 0x000fe20000000a00 */
[----:B------:R-:W-:Y:S01]  /*1b60*/  IMAD R15, R5, UR4, RZ ;  /* 0x00000004050f7c24 */ /* 0x000fe2000f8e02ff */
[----:B------:R-:W-:Y:S01]  /*1b70*/  ISETP.LT.OR P0, PT, R3, 0x1, !P1 ;  /* 0x000000010300780c */ /* 0x000fe20004f01670 */
[C---:B------:R-:W-:Y:S01]  /*1b80*/  IMAD.WIDE.U32 R18, R4.reuse, UR4, R6 ;  /* 0x0000000404127c25 */ /* 0x040fe2000f8e0006 */
[----:B------:R-:W-:Y:S03]  /*1b90*/  BSSY B0, `(.L_x_29) ;  /* 0x0000007000007945 */ /* 0x000fe60003800000 */
[----:B------:R-:W-:Y:S01]  /*1ba0*/  IMAD R15, R4, UR5, R15 ;  /* 0x00000005040f7c24 */ /* 0x000fe2000f8e020f */
[----:B------:R-:W-:-:S04]  /*1bb0*/  IADD3 R18, P2, R18, UR6, RZ ;  /* 0x0000000612127c10 */ /* 0x000fc8000ff5e0ff */
[--C-:B------:R-:W-:Y:S02]  /*1bc0*/  IADD3.X R19, R19, UR7, R15.reuse, P2, !PT ;  /* 0x0000000713137c10 */ /* 0x100fe400097fe40f */
[----:B------:R-:W-:Y:S01]  /*1bd0*/  PRMT R15, RZ, 0x7610, R15 ;  /* 0x00007610ff0f7816 */ /* 0x000fe2000000000f */
[----:B------:R-:W-:Y:S06]  /*1be0*/  @P0 BRA `(.L_x_30) ;  /* 0x0000000000040947 */ /* 0x000fec0003800000 */
[----:B------:R0:W5:Y:S02]  /*1bf0*/  LDG.E.U8 R15, desc[UR12][R18.64] ;  /* 0x0000000c120f7981 */ /* 0x000164000c1e1100 */
.L_x_30:
[----:B------:R-:W-:Y:S05]  /*1c00*/  BSYNC B0 ;  /* 0x0000000000007941 */ /* 0x000fea0003800000 */
.L_x_29:
[----:B-----5:R-:W-:Y:S01]  /*1c10*/  LOP3.LUT R15, R15, 0xff, RZ, 0xc0, !PT ;  /* 0x000000ff0f0f7812 */ /* 0x020fe200078ec0ff */
[----:B------:R-:W-:Y:S01]  /*1c20*/  BSSY B0, `(.L_x_31) ;  /* 0x000000b000007945 */ /* 0x000fe20003800000 */
[----:B------:R-:W-:Y:S02]  /*1c30*/  ISETP.LT.OR P2, PT, R3, 0x2, !P1 ;  /* 0x000000020300780c */ /* 0x000fe40004f41670 */
[----:B------:R-:W-:-:S05]  /*1c40*/  F2FP.F16.E4M3.UNPACK_B R15, R15 ;  /* 0x0000000fff0f723e */ /* 0x000fca00020006ff */
[----:B------:R-:W-:-:S05]  /*1c50*/  HADD2.F32 R15, -RZ, R15.H0_H0 ;  /* 0x2000000fff0f7230 */ /* 0x000fca0000004100 */
[----:B------:R-:W-:-:S04]  /*1c60*/  FMUL R15, R15, R0 ;  /* 0x000000000f0f7220 */ /* 0x000fc80000400000 */
[----:B--2---:R-:W-:-:S05]  /*1c70*/  FFMA R15, R56, R2, R15 ;  /* 0x00000002380f7223 */ /* 0x004fca000000000f */
[----:B------:R-:W-:Y:S02]  /*1c80*/  F2FP.SATFINITE.E4M3.F32.PACK_AB_MERGE_C R21, RZ, R15, RZ ;  /* 0x0000000fff15723e */ /* 0x000fe400048070ff */
[----:B------:R-:W-:-:S03]  /*1c90*/  PRMT R15, RZ, 0x7610, R15 ;  /* 0x00007610ff0f7816 */ /* 0x000fc6000000000f */
[----:B------:R1:W-:Y:S01]  /*1ca0*/  @!P0 STG.E.U8 desc[UR12][R12.64], R21 ;  /* 0x000000150c008986 */ /* 0x0003e2000c10110c */
[----:B------:R-:W-:Y:S05]  /*1cb0*/  @P2 BRA `(.L_x_32) ;  /* 0x0000000000042947 */ /* 0x000fea0003800000 */
[----:B------:R2:W5:Y:S02]  /*1cc0*/  LDG.E.U8 R15, desc[UR12][R18.64+0x1] ;  /* 0x0000010c120f7981 */ /* 0x000564000c1e1100 */
.L_x_32:
[----:B------:R-:W-:Y:S05]  /*1cd0*/  BSYNC B0 ;  /* 0x0000000000007941 */ /* 0x000fea0003800000 */
.L_x_31:
[----:B-----5:R-:W-:Y:S01]  /*1ce0*/  LOP3.LUT R15, R15, 0xff, RZ, 0xc0, !PT ;  /* 0x000000ff0f0f7812 */ /* 0x020fe200078ec0ff */
[----:B------:R-:W-:Y:S01]  /*1cf0*/  BSSY B0, `(.L_x_33) ;  /* 0x0000013000007945 */ /* 0x000fe20003800000 */
[----:B------:R-:W-:Y:S02]  /*1d00*/  IADD3 R23, P0, R4, 0x8, RZ ;  /* 0x0000000804177810 */ /* 0x000fe40007f1e0ff */
[----:B------:R-:W-:-:S03]  /*1d10*/  F2FP.F16.E4M3.UNPACK_B R15, R15 ;  /* 0x0000000fff0f723e */ /* 0x000fc600020006ff */
[----:B------:R-:W-:Y:S01]  /*1d20*/  IMAD.X R56, RZ, RZ, R5, P0 ;  /* 0x000000ffff387224 */ /* 0x000fe200000e0605 */
[----:B------:R-:W-:Y:S01]  /*1d30*/  ISETP.GE.AND P0, PT, R14, 0x9, PT ;  /* 0x000000090e00780c */ /* 0x000fe20003f06270 */
[----:B------:R-:W-:Y:S02]  /*1d40*/  HADD2.F32 R15, -RZ, R15.H0_H0 ;  /* 0x2000000fff0f7230 */ /* 0x000fe40000004100 */
[----:B-1----:R-:W-:Y:S01]  /*1d50*/  IMAD.WIDE.U32 R20, R23, UR4, R6 ;  /* 0x0000000417147c25 */ /* 0x002fe2000f8e0006 */
[----:B------:R-:W-:-:S03]  /*1d60*/  ISETP.LT.OR P3, PT, R3, 0x1, !P0 ;  /* 0x000000010300780c */ /* 0x000fc60004761670 */
[----:B------:R-:W-:Y:S01]  /*1d70*/  FMUL R22, R15, R0 ;  /* 0x000000000f167220 */ /* 0x000fe20000400000 */
[----:B------:R-:W-:Y:S01]  /*1d80*/  IMAD R56, R56, UR4, RZ ;  /* 0x0000000438387c24 */ /* 0x000fe2000f8e02ff */
[----:B------:R-:W-:Y:S02]  /*1d90*/  IADD3 R20, P4, R20, UR6, RZ ;  /* 0x0000000614147c10 */ /* 0x000fe4000ff9e0ff */
[----:B------:R-:W-:Y:S01]  /*1da0*/  FFMA R22, R57, R2, R22 ;  /* 0x0000000239167223 */ /* 0x000fe20000000016 */
[----:B------:R-:W-:Y:S01]  /*1db0*/  IMAD R23, R23, UR5, R56 ;  /* 0x0000000517177c24 */ /* 0x000fe2000f8e0238 */
[----:B------:R-:W-:-:S03]  /*1dc0*/  PRMT R15, RZ, 0x7610, R15 ;  /* 0x00007610ff0f7816 */ /* 0x000fc6000000000f */
[----:B------:R-:W-:Y:S02]  /*1dd0*/  F2FP.SATFINITE.E4M3.F32.PACK_AB_MERGE_C R57, RZ, R22, RZ ;  /* 0x00000016ff39723e */ /* 0x000fe400048070ff */
[----:B------:R-:W-:-:S03]  /*1de0*/  IADD3.X R21, R21, UR7, R23, P4, !PT ;  /* 0x0000000715157c10 */ /* 0x000fc6000a7fe417 */
[----:B------:R1:W-:Y:S01]  /*1df0*/  @!P2 STG.E.U8 desc[UR12][R12.64+0x1], R57 ;  /* 0x000001390c00a986 */ /* 0x0003e2000c10110c */
[----:B------:R-:W-:Y:S05]  /*1e00*/  @P3 BRA `(.L_x_34) ;  /* 0x0000000000043947 */ /* 0x000fea0003800000 */
[----:B------:R3:W5:Y:S02]  /*1e10*/  LDG.E.U8 R15, desc[UR12][R20.64] ;  /* 0x0000000c140f7981 */ /* 0x000764000c1e1100 */
.L_x_34:
[----:B------:R-:W-:Y:S05]  /*1e20*/  BSYNC B0 ;  /* 0x0000000000007941 */ /* 0x000fea0003800000 */
.L_x_33:
[----:B-----5:R-:W-:Y:S01]  /*1e30*/  LOP3.LUT R15, R15, 0xff, RZ, 0xc0, !PT ;  /* 0x000000ff0f0f7812 */ /* 0x020fe200078ec0ff */
[----:B------:R-:W-:Y:S01]  /*1e40*/  BSSY B0, `(.L_x_35) ;  /* 0x000000b000007945 */ /* 0x000fe20003800000 */
[----:B------:R-:W-:Y:S02]  /*1e50*/  ISETP.LT.OR P2, PT, R3, 0x2, !P0 ;  /* 0x000000020300780c */ /* 0x000fe40004741670 */
[----:B------:R-:W-:-:S05]  /*1e60*/  F2FP.F16.E4M3.UNPACK_B R15, R15 ;  /* 0x0000000fff0f723e */ /* 0x000fca00020006ff */
[----:B------:R-:W-:-:S05]  /*1e70*/  HADD2.F32 R15, -RZ, R15.H0_H0 ;  /* 0x2000000fff0f7230 */ /* 0x000fca0000004100 */
[----:B------:R-:W-:-:S04]  /*1e80*/  FMUL R15, R15, R0 ;  /* 0x000000000f0f7220 */ /* 0x000fc80000400000 */
[----:B------:R-:W-:-:S05]  /*1e90*/  FFMA R15, R58, R2, R15 ;  /* 0x000000023a0f7223 */ /* 0x000fca000000000f */
[----:B------:R-:W-:Y:S02]  /*1ea0*/  F2FP.SATFINITE.E4M3.F32.PACK_AB_MERGE_C R23, RZ, R15, RZ ;  /* 0x0000000fff17723e */ /* 0x000fe400048070ff */
[----:B------:R-:W-:-:S03]  /*1eb0*/  PRMT R15, RZ, 0x7610, R15 ;  /* 0x00007610ff0f7816 */ /* 0x000fc6000000000f */
[----:B------:R4:W-:Y:S01]  /*1ec0*/  @!P3 STG.E.U8 desc[UR12][R16.64], R23 ;  /* 0x000000171000b986 */ /* 0x0009e2000c10110c */
[----:B------:R-:W-:Y:S05]  /*1ed0*/  @P2 BRA `(.L_x_36) ;  /* 0x0000000000042947 */ /* 0x000fea0003800000 */
[----:B------:R0:W5:Y:S02]  /*1ee0*/  LDG.E.U8 R15, desc[UR12][R20.64+0x1] ;  /* 0x0000010c140f7981 */ /* 0x000164000c1e1100 */
.L_x_36:
[----:B------:R-:W-:Y:S05]  /*1ef0*/  BSYNC B0 ;  /* 0x0000000000007941 */ /* 0x000fea0003800000 */
.L_x_35:
[----:B-----5:R-:W-:Y:S01]  /*1f00*/  LOP3.LUT R15, R15, 0xff, RZ, 0xc0, !PT ;  /* 0x000000ff0f0f7812 */ /* 0x020fe200078ec0ff */
[----:B------:R-:W-:Y:S01]  /*1f10*/  BSSY B0, `(.L_x_37) ;  /* 0x000000b000007945 */ /* 0x000fe20003800000 */
[----:B------:R-:W-:Y:S02]  /*1f20*/  ISETP.LT.OR P3, PT, R3, 0x9, !P1 ;  /* 0x000000090300780c */ /* 0x000fe40004f61670 */
[----:B------:R-:W-:-:S05]  /*1f30*/  F2FP.F16.E4M3.UNPACK_B R15, R15 ;  /* 0x0000000fff0f723e */ /* 0x000fca00020006ff */
[----:B------:R-:W-:-:S05]  /*1f40*/  HADD2.F32 R15, -RZ, R15.H0_H0 ;  /* 0x2000000fff0f7230 */ /* 0x000fca0000004100 */
[----:B------:R-:W-:Y:S01]  /*1f50*/  FMUL R22, R15, R0 ;  /* 0x000000000f167220 */ /* 0x000fe20000400000 */
[----:B------:R-:W-:-:S03]  /*1f60*/  PRMT R15, RZ, 0x7610, R15 ;  /* 0x00007610ff0f7816 */ /* 0x000fc6000000000f */
[----:B------:R-:W-:-:S05]  /*1f70*/  FFMA R22, R59, R2, R22 ;  /* 0x000000023b167223 */ /* 0x000fca0000000016 */
[----:B----4-:R-:W-:-:S05]  /*1f80*/  F2FP.SATFINITE.E4M3.F32.PACK_AB_MERGE_C R23, RZ, R22, RZ ;  /* 0x00000016ff17723e */ /* 0x010fca00048070ff */
[----:B------:R4:W-:Y:S01]  /*1f90*/  @!P2 STG.E.U8 desc[UR12][R16.64+0x1], R23 ;  /* 0x000001171000a986 */ /* 0x0009e2000c10110c */
[----:B------:R-:W-:Y:S05]  /*1fa0*/  @P3 BRA `(.L_x_38) ;  /* 0x0000000000043947 */ /* 0x000fea0003800000 */
[----:B------:R0:W5:Y:S02]  /*1fb0*/  LDG.E.U8 R15, desc[UR12][R18.64+0x8] ;  /* 0x0000080c120f7981 */ /* 0x000164000c1e1100 */
.L_x_38:
[----:B------:R-:W-:Y:S05]  /*1fc0*/  BSYNC B0 ;  /* 0x0000000000007941 */ /* 0x000fea0003800000 */
.L_x_37:
[----:B-----5:R-:W-:Y:S01]  /*1fd0*/  LOP3.LUT R15, R15, 0xff, RZ, 0xc0, !PT ;  /* 0x000000ff0f0f7812 */ /* 0x020fe200078ec0ff */
[----:B------:R-:W-:Y:S01]  /*1fe0*/  BSSY B0, `(.L_x_39) ;  /* 0x000000b000007945 */ /* 0x000fe20003800000 */
[----:B------:R-:W-:Y:S02]  /*1ff0*/  ISETP.LT.OR P2, PT, R3, 0xa, !P1 ;  /* 0x0000000a0300780c */ /* 0x000fe40004f41670 */
[----:B------:R-:W-:-:S05]  /*2000*/  F2FP.F16.E4M3.UNPACK_B R15, R15 ;  /* 0x0000000fff0f723e */ /* 0x000fca00020006ff */
[----:B------:R-:W-:-:S05]  /*2010*/  HADD2.F32 R15, -RZ, R15.H0_H0 ;  /* 0x2000000fff0f7230 */ /* 0x000fca0000004100 */
[----:B------:R-:W-:-:S04]  /*2020*/  FMUL R15, R15, R0 ;  /* 0x000000000f0f7220 */ /* 0x000fc80000400000 */
[----:B------:R-:W-:-:S05]  /*2030*/  FFMA R15, R60, R2, R15 ;  /* 0x000000023c0f7223 */ /* 0x000fca000000000f */
[----:B----4-:R-:W-:Y:S02]  /*2040*/  F2FP.SATFINITE.E4M3.F32.PACK_AB_MERGE_C R23, RZ, R15, RZ ;  /* 0x0000000fff17723e */ /* 0x010fe400048070ff */
[----:B------:R-:W-:-:S03]  /*2050*/  PRMT R15, RZ, 0x7610, R15 ;  /* 0x00007610ff0f7816 */ /* 0x000fc6000000000f */
[----:B------:R4:W-:Y:S01]  /*2060*/  @!P3 STG.E.U8 desc[UR12][R12.64+0x8], R23 ;  /* 0x000008170c00b986 */ /* 0x0009e2000c10110c */
[----:B------:R-:W-:Y:S05]  /*2070*/  @P2 BRA `(.L_x_40) ;  /* 0x0000000000042947 */ /* 0x000fea0003800000 */
[----:B------:R0:W5:Y:S02]  /*2080*/  LDG.E.U8 R15, desc[UR12][R18.64+0x9] ;  /* 0x0000090c120f7981 */ /* 0x000164000c1e1100 */
.L_x_40:
[----:B------:R-:W-:Y:S05]  /*2090*/  BSYNC B0 ;  /* 0x0000000000007941 */ /* 0x000fea0003800000 */
.L_x_39:
        /* <DEDUP_REMOVED lines=12> */
.L_x_42:
[----:B------:R-:W-:Y:S05]  /*2160*/  BSYNC B0 ;  /* 0x0000000000007941 */ /* 0x000fea0003800000 */
.L_x_41:
        /* <DEDUP_REMOVED lines=12> */
.L_x_44:
[----:B------:R-:W-:Y:S05]  /*2230*/  BSYNC B0 ;  /* 0x0000000000007941 */ /* 0x000fea0003800000 */
.L_x_43:
        /* <DEDUP_REMOVED lines=12> */
.L_x_46:
[----:B------:R-:W-:Y:S05]  /*2300*/  BSYNC B0 ;  /* 0x0000000000007941 */ /* 0x000fea0003800000 */
.L_x_45:
        /* <DEDUP_REMOVED lines=12> */
.L_x_48:
[----:B------:R-:W-:Y:S05]  /*23d0*/  BSYNC B0 ;  /* 0x0000000000007941 */ /* 0x000fea0003800000 */
.L_x_47:
        /* <DEDUP_REMOVED lines=12> */
.L_x_50:
[----:B------:R-:W-:Y:S05]  /*24a0*/  BSYNC B0 ;  /* 0x0000000000007941 */ /* 0x000fea0003800000 */
.L_x_49:
        /* <DEDUP_REMOVED lines=12> */
.L_x_52:
[----:B------:R-:W-:Y:S05]  /*2570*/  BSYNC B0 ;  /* 0x0000000000007941 */ /* 0x000fea0003800000 */
.L_x_51:
        /* <DEDUP_REMOVED lines=12> */
.L_x_54:
[----:B------:R-:W-:Y:S05]  /*2640*/  BSYNC B0 ;  /* 0x0000000000007941 */ /* 0x000fea0003800000 */
.L_x_53:
        /* <DEDUP_REMOVED lines=12> */
.L_x_56:
[----:B------:R-:W-:Y:S05]  /*2710*/  BSYNC B0 ;  /* 0x0000000000007941 */ /* 0x000fea0003800000 */
.L_x_55:
        /* <DEDUP_REMOVED lines=12> */
.L_x_58:
[----:B------:R-:W-:Y:S05]  /*27e0*/  BSYNC B0 ;  /* 0x0000000000007941 */ /* 0x000fea0003800000 */
.L_x_57:
        /* <DEDUP_REMOVED lines=12> */
.L_x_60:
[----:B------:R-:W-:Y:S05]  /*28b0*/  BSYNC B0 ;  /* 0x0000000000007941 */ /* 0x000fea0003800000 */
.L_x_59:
        /* <DEDUP_REMOVED lines=12> */
.L_x_62:
[----:B------:R-:W-:Y:S05]  /*2980*/  BSYNC B0 ;  /* 0x0000000000007941 */ /* 0x000fea0003800000 */
.L_x_61:
        /* <DEDUP_REMOVED lines=12> */
.L_x_64:
[----:B------:R-:W-:Y:S05]  /*2a50*/  BSYNC B0 ;  /* 0x0000000000007941 */ /* 0x000fea0003800000 */
.L_x_63:
        /* <DEDUP_REMOVED lines=12> */
.L_x_66:
[----:B------:R-:W-:Y:S05]  /*2b20*/  BSYNC B0 ;  /* 0x0000000000007941 */ /* 0x000fea0003800000 */
.L_x_65:
        /* <DEDUP_REMOVED lines=12> */
.L_x_68:
[----:B------:R-:W-:Y:S05]  /*2bf0*/  BSYNC B0 ;  /* 0x0000000000007941 */ /* 0x000fea0003800000 */
.L_x_67:
        /* <DEDUP_REMOVED lines=12> */
.L_x_70:
[----:B------:R-:W-:Y:S05]  /*2cc0*/  BSYNC B0 ;  /* 0x0000000000007941 */ /* 0x000fea0003800000 */
.L_x_69:
        /* <DEDUP_REMOVED lines=12> */
.L_x_72:
[----:B------:R-:W-:Y:S05]  /*2d90*/  BSYNC B0 ;  /* 0x0000000000007941 */ /* 0x000fea0003800000 */
.L_x_71:
        /* <DEDUP_REMOVED lines=12> */
.L_x_74:
[----:B------:R-:W-:Y:S05]  /*2e60*/  BSYNC B0 ;  /* 0x0000000000007941 */ /* 0x000fea0003800000 */
.L_x_73:
        /* <DEDUP_REMOVED lines=12> */
.L_x_76:
[----:B------:R-:W-:Y:S05]  /*2f30*/  BSYNC B0 ;  /* 0x0000000000007941 */ /* 0x000fea0003800000 */
.L_x_75:
        /* <DEDUP_REMOVED lines=12> */
.L_x_78:
[----:B------:R-:W-:Y:S05]  /*3000*/  BSYNC B0 ;  /* 0x0000000000007941 */ /* 0x000fea0003800000 */
.L_x_77:
        /* <DEDUP_REMOVED lines=12> */
.L_x_80:
[----:B------:R-:W-:Y:S05]  /*30d0*/  BSYNC B0 ;  /* 0x0000000000007941 */ /* 0x000fea0003800000 */
.L_x_79:
        /* <DEDUP_REMOVED lines=12> */
.L_x_82:
[----:B------:R-:W-:Y:S05]  /*31a0*/  BSYNC B0 ;  /* 0x0000000000007941 */ /* 0x000fea0003800000 */
.L_x_81:
        /* <DEDUP_REMOVED lines=12> */
.L_x_84:
[----:B------:R-:W-:Y:S05]  /*3270*/  BSYNC B0 ;  /* 0x0000000000007941 */ /* 0x000fea0003800000 */
.L_x_83:
        /* <DEDUP_REMOVED lines=12> */
.L_x_86:
[----:B------:R-:W-:Y:S05]  /*3340*/  BSYNC B0 ;  /* 0x0000000000007941 */ /* 0x000fea0003800000 */
.L_x_85:
        /* <DEDUP_REMOVED lines=12> */
.L_x_88:
[----:B------:R-:W-:Y:S05]  /*3410*/  BSYNC B0 ;  /* 0x0000000000007941 */ /* 0x000fea0003800000 */
.L_x_87:
[----:B-----5:R-:W-:Y:S01]  /*3420*/  LOP3.LUT R15, R15, 0xff, RZ, 0xc0, !PT ;  /* 0x000000ff0f0f7812 */ /* 0x020fe200078ec0ff */
[----:B------:R-:W-:Y:S01]  /*3430*/  BSSY B0, `(.L_x_89) ;  /* 0x000000b000007945 */ /* 0x000fe20003800000 */
[----:B------:R-:W-:Y:S02]  /*3440*/  ISETP.LT.OR P2, PT, R3, 0x39, !P0 ;  /* 0x000000390300780c */ /* 0x000fe40004741670 */
[----:B------:R-:W-:-:S05]  /*3450*/  F2FP.F16.E4M3.UNPACK_B R15, R15 ;  /* 0x0000000fff0f723e */ /* 0x000fca00020006ff */
[----:B------:R-:W-:-:S05]  /*3460*/  HADD2.F32 R15, -RZ, R15.H0_H0 ;  /* 0x2000000fff0f7230 */ /* 0x000fca0000004100 */
[----:B0-2---:R-:W-:Y:S01]  /*3470*/  FMUL R18, R15, R0 ;  /* 0x000000000f127220 */ /* 0x005fe20000400000 */
[----:B------:R-:W-:-:S03]  /*3480*/  PRMT R15, RZ, 0x7610, R15 ;  /* 0x00007610ff0f7816 */ /* 0x000fc6000000000f */
[----:B------:R-:W-:-:S05]  /*3490*/  FFMA R18, R85, R2, R18 ;  /* 0x0000000255127223 */ /* 0x000fca0000000012 */
[----:B------:R-:W-:-:S05]  /*34a0*/  F2FP.SATFINITE.E4M3.F32.PACK_AB_MERGE_C R19, RZ, R18, RZ ;  /* 0x00000012ff13723e */ /* 0x000fca00048070ff */
[----:B------:R0:W-:Y:S01]  /*34b0*/  @!P1 STG.E.U8 desc[UR12][R12.64+0x39], R19 ;  /* 0x000039130c009986 */ /* 0x0001e2000c10110c */
[----:B------:R-:W-:Y:S05]  /*34c0*/  @P2 BRA `(.L_x_90) ;  /* 0x0000000000042947 */ /* 0x000fea0003800000 */
[----:B------:R2:W5:Y:S02]  /*34d0*/  LDG.E.U8 R15, desc[UR12][R20.64+0x38] ;  /* 0x0000380c140f7981 */ /* 0x000564000c1e1100 */
.L_x_90:
[----:B------:R-:W-:Y:S05]  /*34e0*/  BSYNC B0 ;  /* 0x0000000000007941 */ /* 0x000fea0003800000 */
.L_x_89:
[----:B-----5:R-:W-:Y:S01]  /*34f0*/  LOP3.LUT R15, R15, 0xff, RZ, 0xc0, !PT ;  /* 0x000000ff0f0f7812 */ /* 0x020fe200078ec0ff */
[----:B------:R-:W-:Y:S01]  /*3500*/  BSSY B0, `(.L_x_91) ;  /* 0x000000b000007945 */ /* 0x000fe20003800000 */
[----:B------:R-:W-:Y:S02]  /*3510*/  ISETP.LT.OR P1, PT, R3, 0x3a, !P0 ;  /* 0x0000003a0300780c */ /* 0x000fe40004721670 */
[----:B------:R-:W-:Y:S02]  /*3520*/  F2FP.F16.E4M3.UNPACK_B R15, R15 ;  /* 0x0000000fff0f723e */ /* 0x000fe400020006ff */
[----:B01--4-:R-:W-:-:S03]  /*3530*/  PRMT R12, RZ, 0x7610, R12 ;  /* 0x00007610ff0c7816 */ /* 0x013fc6000000000c */
[----:B------:R-:W-:-:S05]  /*3540*/  HADD2.F32 R15, -RZ, R15.H0_H0 ;  /* 0x2000000fff0f7230 */ /* 0x000fca0000004100 */
[----:B------:R-:W-:-:S04]  /*3550*/  FMUL R15, R15, R0 ;  /* 0x000000000f0f7220 */ /* 0x000fc80000400000 */
[----:B------:R-:W-:-:S05]  /*3560*/  FFMA R15, R86, R2, R15 ;  /* 0x00000002560f7223 */ /* 0x000fca000000000f */
[----:B------:R-:W-:-:S05]  /*3570*/  F2FP.SATFINITE.E4M3.F32.PACK_AB_MERGE_C R15, RZ, R15, RZ ;  /* 0x0000000fff0f723e */ /* 0x000fca00048070ff */
[----:B------:R0:W-:Y:S01]  /*3580*/  @!P2 STG.E.U8 desc[UR12][R16.64+0x38], R15 ;  /* 0x0000380f1000a986 */ /* 0x0001e2000c10110c */
[----:B------:R-:W-:Y:S05]  /*3590*/  @P1 BRA `(.L_x_92) ;  /* 0x0000000000041947 */ /* 0x000fea0003800000 */
[----:B------:R1:W5:Y:S02]  /*35a0*/  LDG.E.U8 R12, desc[UR12][R20.64+0x39] ;  /* 0x0000390c140c7981 */ /* 0x000364000c1e1100 */
.L_x_92:
[----:B------:R-:W-:Y:S05]  /*35b0*/  BSYNC B0 ;  /* 0x0000000000007941 */ /* 0x000fea0003800000 */
.L_x_91:
[----:B-----5:R-:W-:Y:S01]  /*35c0*/  LOP3.LUT R12, R12, 0xff, RZ, 0xc0, !PT ;  /* 0x000000ff0c0c7812 */ /* 0x020fe200078ec0ff */
[----:B------:R-:W-:Y:S01]  /*35d0*/  BSSY B0, `(.L_x_93) ;  /* 0x0000013000007945 */ /* 0x000fe20003800000 */
[----:B0-----:R-:W-:Y:S02]  /*35e0*/  IADD3 R15, P0, R4, 0x40, RZ ;  /* 0x00000040040f7810 */ /* 0x001fe40007f1e0ff */
[----:B------:R-:W-:-:S03]  /*35f0*/  F2FP.F16.E4M3.UNPACK_B R12, R12 ;  /* 0x0000000cff0c723e */ /* 0x000fc600020006ff */
[----:B------:R-:W-:Y:S01]  /*3600*/  IMAD.X R19, RZ, RZ, R5, P0 ;  /* 0x000000ffff137224 */ /* 0x000fe200000e0605 */
[----:B------:R-:W-:Y:S01]  /*3610*/  ISETP.GE.AND P0, PT, R14, 0x41, PT ;  /* 0x000000410e00780c */ /* 0x000fe20003f06270 */
[----:B------:R-:W-:Y:S02]  /*3620*/  HADD2.F32 R13, -RZ, R12.H0_H0 ;  /* 0x2000000cff0d7230 */ /* 0x000fe40000004100 */
[----:B-123--:R-:W-:Y:S01]  /*3630*/  IMAD R20, R19, UR4, RZ ;  /* 0x0000000413147c24 */ /* 0x00efe2000f8e02ff */
[----:B------:R-:W-:Y:S02]  /*3640*/  ISETP.LT.OR P2, PT, R3, 0x1, !P0 ;  /* 0x000000010300780c */ /* 0x000fe40004741670 */
[----:B------:R-:W-:Y:S01]  /*3650*/  FMUL R18, R13, R0 ;  /* 0x000000000d127220 */ /* 0x000fe20000400000 */
[----:B------:R-:W-:-:S04]  /*3660*/  IMAD.WIDE.U32 R12, R15, UR4, R6 ;  /* 0x000000040f0c7c25 */ /* 0x000fc8000f8e0006 */
[----:B------:R-:W-:Y:S01]  /*3670*/  FFMA R18, R87, R2, R18 ;  /* 0x0000000257127223 */ /* 0x000fe20000000012 */
[----:B------:R-:W-:Y:S01]  /*3680*/  IMAD R15, R15, UR5, R20 ;  /* 0x000000050f0f7c24 */ /* 0x000fe2000f8e0214 */
[----:B------:R-:W-:-:S03]  /*3690*/  IADD3 R12, P3, R12, UR6, RZ ;  /* 0x000000060c0c7c10 */ /* 0x000fc6000ff7e0ff */
[----:B------:R-:W-:Y:S02]  /*36a0*/  F2FP.SATFINITE.E4M3.F32.PACK_AB_MERGE_C R19, RZ, R18, RZ ;  /* 0x00000012ff13723e */ /* 0x000fe400048070ff */
[--C-:B------:R-:W-:Y:S02]  /*36b0*/  IADD3.X R13, R13, UR7, R15.reuse, P3, !PT ;  /* 0x000000070d0d7c10 */ /* 0x100fe40009ffe40f */
[----:B------:R-:W-:Y:S01]  /*36c0*/  PRMT R15, RZ, 0x7610, R15 ;  /* 0x00007610ff0f7816 */ /* 0x000fe2000000000f */
[----:B------:R0:W-:Y:S01]  /*36d0*/  @!P1 STG.E.U8 desc[UR12][R16.64+0x39], R19 ;  /* 0x0000391310009986 */ /* 0x0001e2000c10110c */
[----:B------:R-:W-:Y:S05]  /*36e0*/  @P2 BRA `(.L_x_94) ;  /* 0x0000000000042947 */ /* 0x000fea0003800000 */
[----:B------:R1:W5:Y:S02]  /*36f0*/  LDG.E.U8 R15, desc[UR12][R12.64] ;  /* 0x0000000c0c0f7981 */ /* 0x000364000c1e1100 */
.L_x_94:
[----:B------:R-:W-:Y:S05]  /*3700*/  BSYNC B0 ;  /* 0x0000000000007941 */ /* 0x000fea0003800000 */
.L_x_93:
[----:B-----5:R-:W-:Y:S01]  /*3710*/  LOP3.LUT R15, R15, 0xff, RZ, 0xc0, !PT ;  /* 0x000000ff0f0f7812 */ /* 0x020fe200078ec0ff */
[----:B------:R-:W-:Y:S01]  /*3720*/  BSSY B0, `(.L_x_95) ;  /* 0x000000b000007945 */ /* 0x000fe20003800000 */
[----:B------:R-:W-:Y:S02]  /*3730*/  ISETP.LT.OR P3, PT, R3, 0x2, !P0 ;  /* 0x000000020300780c */ /* 0x000fe40004761670 */
[----:B------:R-:W-:-:S05]  /*3740*/  F2FP.F16.E4M3.UNPACK_B R15, R15 ;  /* 0x0000000fff0f723e */ /* 0x000fca00020006ff */
[----:B------:R-:W-:-:S05]  /*3750*/  HADD2.F32 R15, -RZ, R15.H0_H0 ;  /* 0x2000000fff0f7230 */ /* 0x000fca0000004100 */
[----:B------:R-:W-:-:S04]  /*3760*/  FMUL R15, R15, R0 ;  /* 0x000000000f0f7220 */ /* 0x000fc80000400000 */
[----:B------:R-:W-:-:S05]  /*3770*/  FFMA R15, R24, R2, R15 ;  /* 0x00000002180f7223 */ /* 0x000fca000000000f */
[----:B0-----:R-:W-:Y:S02]  /*3780*/  F2FP.SATFINITE.E4M3.F32.PACK_AB_MERGE_C R17, RZ, R15, RZ ;  /* 0x0000000fff11723e */ /* 0x001fe400048070ff */
[----:B------:R-:W-:-:S03]  /*3790*/  PRMT R15, RZ, 0x7610, R15 ;  /* 0x00007610ff0f7816 */ /* 0x000fc6000000000f */
[----:B------:R0:W-:Y:S01]  /*37a0*/  @!P2 STG.E.U8 desc[UR12][R8.64], R17 ;  /* 0x000000110800a986 */ /* 0x0001e2000c10110c */
[----:B------:R-:W-:Y:S05]  /*37b0*/  @P3 BRA `(.L_x_96) ;  /* 0x0000000000043947 */ /* 0x000fea0003800000 */
[----:B------:R2:W5:Y:S02]  /*37c0*/  LDG.E.U8 R15, desc[UR12][R12.64+0x1] ;  /* 0x0000010c0c0f7981 */ /* 0x000564000c1e1100 */
.L_x_96:
[----:B------:R-:W-:Y:S05]  /*37d0*/  BSYNC B0 ;  /* 0x0000000000007941 */ /* 0x000fea0003800000 */
.L_x_95:
[----:B-----5:R-:W-:Y:S01]  /*37e0*/  LOP3.LUT R15, R15, 0xff, RZ, 0xc0, !PT ;  /* 0x000000ff0f0f7812 */ /* 0x020fe200078ec0ff */
[----:B------:R-:W-:Y:S01]  /*37f0*/  BSSY B0, `(.L_x_97) ;  /* 0x0000013000007945 */ /* 0x000fe20003800000 */
[----:B0-----:R-:W-:Y:S02]  /*3800*/  IADD3 R17, P1, R4, 0x48, RZ ;  /* 0x0000004804117810 */ /* 0x001fe40007f3e0ff */
[----:B------:R-:W-:-:S03]  /*3810*/  F2FP.F16.E4M3.UNPACK_B R15, R15 ;  /* 0x0000000fff0f723e */ /* 0x000fc600020006ff */
[----:B------:R-:W-:Y:S01]  /*3820*/  IMAD.X R5, RZ, RZ, R5, P1 ;  /* 0x000000ffff057224 */ /* 0x000fe200008e0605 */
[----:B------:R-:W-:Y:S01]  /*3830*/  ISETP.GE.AND P1, PT, R14, 0x49, PT ;  /* 0x000000490e00780c */ /* 0x000fe20003f26270 */
[----:B------:R-:W-:Y:S02]  /*3840*/  HADD2.F32 R15, -RZ, R15.H0_H0 ;  /* 0x2000000fff0f7230 */ /* 0x000fe40000004100 */
[----:B------:R-:W-:Y:S01]  /*3850*/  IMAD.WIDE.U32 R6, R17, UR4, R6 ;  /* 0x0000000411067c25 */ /* 0x000fe2000f8e0006 */
[----:B------:R-:W-:-:S03]  /*3860*/  ISETP.LT.OR P2, PT, R3, 0x1, !P1 ;  /* 0x000000010300780c */ /* 0x000fc60004f41670 */
[----:B------:R-:W-:Y:S01]  /*3870*/  FMUL R4, R15, R0 ;  /* 0x000000000f047220 */ /* 0x000fe20000400000 */
[----:B------:R-:W-:-:S03]  /*3880*/  IMAD R16, R5, UR4, RZ ;  /* 0x0000000405107c24 */ /* 0x000fc6000f8e02ff */
[----:B------:R-:W-:Y:S01]  /*3890*/  FFMA R25, R25, R2, R4 ;  /* 0x0000000219197223 */ /* 0x000fe20000000004 */
[----:B------:R-:W-:Y:S01]  /*38a0*/  IMAD R17, R17, UR5, R16 ;  /* 0x0000000511117c24 */ /* 0x000fe2000f8e0210 */
[----:B------:R-:W-:Y:S02]  /*38b0*/  IADD3 R4, P4, R6, UR6, RZ ;  /* 0x0000000606047c10 */ /* 0x000fe4000ff9e0ff */
[----:B------:R-:W-:Y:S02]  /*38c0*/  PRMT R6, RZ, 0x7610, R6 ;  /* 0x00007610ff067816 */ /* 0x000fe40000000006 */
[----:B------:R-:W-:Y:S02]  /*38d0*/  F2FP.SATFINITE.E4M3.F32.PACK_AB_MERGE_C R25, RZ, R25, RZ ;  /* 0x00000019ff19723e */ /* 0x000fe400048070ff */
[----:B------:R-:W-:-:S03]  /*38e0*/  IADD3.X R5, R7, UR7, R17, P4, !PT ;  /* 0x0000000707057c10 */ /* 0x000fc6000a7fe411 */
[----:B------:R0:W-:Y:S01]  /*38f0*/  @!P3 STG.E.U8 desc[UR12][R8.64+0x1], R25 ;  /* 0x000001190800b986 */ /* 0x0001e2000c10110c */
[----:B------:R-:W-:Y:S05]  /*3900*/  @P2 BRA `(.L_x_98) ;  /* 0x0000000000042947 */ /* 0x000fea0003800000 */
[----:B------:R3:W5:Y:S02]  /*3910*/  LDG.E.U8 R6, desc[UR12][R4.64] ;  /* 0x0000000c04067981 */ /* 0x000764000c1e1100 */
.L_x_98:
[----:B------:R-:W-:Y:S05]  /*3920*/  BSYNC B0 ;  /* 0x0000000000007941 */ /* 0x000fea0003800000 */
.L_x_97:
[----:B-----5:R-:W-:Y:S01]  /*3930*/  LOP3.LUT R6, R6, 0xff, RZ, 0xc0, !PT ;  /* 0x000000ff06067812 */ /* 0x020fe200078ec0ff */
[----:B------:R-:W-:Y:S01]  /*3940*/  BSSY B0, `(.L_x_99) ;  /* 0x000000b000007945 */ /* 0x000fe20003800000 */
[----:B------:R-:W-:Y:S02]  /*3950*/  ISETP.LT.OR P3, PT, R3, 0x2, !P1 ;  /* 0x000000020300780c */ /* 0x000fe40004f61670 */
[----:B------:R-:W-:-:S05]  /*3960*/  F2FP.F16.E4M3.UNPACK_B R6, R6 ;  /* 0x00000006ff06723e */ /* 0x000fca00020006ff */
[----:B------:R-:W-:Y:S01]  /*3970*/  HADD2.F32 R7, -RZ, R6.H0_H0 ;  /* 0x20000006ff077230 */ /* 0x000fe20000004100 */
[----:B------:R-:W-:-:S04]  /*3980*/  PRMT R6, RZ, 0x7610, R6 ;  /* 0x00007610ff067816 */ /* 0x000fc80000000006 */
[----:B------:R-:W-:-:S04]  /*3990*/  FMUL R7, R7, R0 ;  /* 0x0000000007077220 */ /* 0x000fc80000400000 */
[----:B------:R-:W-:-:S05]  /*39a0*/  FFMA R7, R26, R2, R7 ;  /* 0x000000021a077223 */ /* 0x000fca0000000007 */
[----:B------:R-:W-:-:S05]  /*39b0*/  F2FP.SATFINITE.E4M3.F32.PACK_AB_MERGE_C R7, RZ, R7, RZ ;  /* 0x00000007ff07723e */ /* 0x000fca00048070ff */
[----:B------:R4:W-:Y:S01]  /*39c0*/  @!P2 STG.E.U8 desc[UR12][R10.64], R7 ;  /* 0x000000070a00a986 */ /* 0x0009e2000c10110c */
[----:B------:R-:W-:Y:S05]  /*39d0*/  @P3 BRA `(.L_x_100) ;  /* 0x0000000000043947 */ /* 0x000fea0003800000 */
[----:B------:R0:W5:Y:S02]  /*39e0*/  LDG.E.U8 R6, desc[UR12][R4.64+0x1] ;  /* 0x0000010c04067981 */ /* 0x000164000c1e1100 */
.L_x_100:
[----:B------:R-:W-:Y:S05]  /*39f0*/  BSYNC B0 ;  /* 0x0000000000007941 */ /* 0x000fea0003800000 */
.L_x_99:
[----:B-----5:R-:W-:Y:S01]  /*3a00*/  LOP3.LUT R6, R6, 0xff, RZ, 0xc0, !PT ;  /* 0x000000ff06067812 */ /* 0x020fe200078ec0ff */
[----:B------:R-:W-:Y:S01]  /*3a10*/  BSSY B0, `(.L_x_101) ;  /* 0x000000b000007945 */ /* 0x000fe20003800000 */
[----:B------:R-:W-:Y:S02]  /*3a20*/  ISETP.LT.OR P2, PT, R3, 0x9, !P0 ;  /* 0x000000090300780c */ /* 0x000fe40004741670 */
[----:B------:R-:W-:-:S05]  /*3a30*/  F2FP.F16.E4M3.UNPACK_B R6, R6 ;  /* 0x00000006ff06723e */ /* 0x000fca00020006ff */
[----:B----4-:R-:W-:-:S05]  /*3a40*/  HADD2.F32 R7, -RZ, R6.H0_H0 ;  /* 0x20000006ff077230 */ /* 0x010fca0000004100 */
[----:B------:R-:W-:-:S04]  /*3a50*/  FMUL R6, R7, R0 ;  /* 0x0000000007067220 */ /* 0x000fc80000400000 */
[----:B------:R-:W-:-:S05]  /*3a60*/  FFMA R6, R27, R2, R6 ;  /* 0x000000021b067223 */ /* 0x000fca0000000006 */
[----:B------:R-:W-:Y:S02]  /*3a70*/  F2FP.SATFINITE.E4M3.F32.PACK_AB_MERGE_C R7, RZ, R6, RZ ;  /* 0x00000006ff07723e */ /* 0x000fe400048070ff */
[----:B------:R-:W-:-:S03]  /*3a80*/  PRMT R6, RZ, 0x7610, R6 ;  /* 0x00007610ff067816 */ /* 0x000fc60000000006 */
[----:B------:R4:W-:Y:S01]  /*3a90*/  @!P3 STG.E.U8 desc[UR12][R10.64+0x1], R7 ;  /* 0x000001070a00b986 */ /* 0x0009e2000c10110c */
[----:B------:R-:W-:Y:S05]  /*3aa0*/  @P2 BRA `(.L_x_102) ;  /* 0x0000000000042947 */ /* 0x000fea0003800000 */
[----:B------:R0:W5:Y:S02]  /*3ab0*/  LDG.E.U8 R6, desc[UR12][R12.64+0x8] ;  /* 0x0000080c0c067981 */ /* 0x000164000c1e1100 */
.L_x_102:
[----:B------:R-:W-:Y:S05]  /*3ac0*/  BSYNC B0 ;  /* 0x0000000000007941 */ /* 0x000fea0003800000 */
.L_x_101:
[----:B-----5:R-:W-:Y:S01]  /*3ad0*/  LOP3.LUT R6, R6, 0xff, RZ, 0xc0, !PT ;  /* 0x000000ff06067812 */ /* 0x020fe200078ec0ff */
[----:B------:R-:W-:Y:S01]  /*3ae0*/  BSSY B0, `(.L_x_103) ;  /* 0x000000b000007945 */ /* 0x000fe20003800000 */
[----:B------:R-:W-:Y:S02]  /*3af0*/  ISETP.LT.OR P3, PT, R3, 0xa, !P0 ;  /* 0x0000000a0300780c */ /* 0x000fe40004761670 */
[----:B------:R-:W-:-:S05]  /*3b00*/  F2FP.F16.E4M3.UNPACK_B R6, R6 ;  /* 0x00000006ff06723e */ /* 0x000fca00020006ff */
[----:B----4-:R-:W-:Y:S01]  /*3b10*/  HADD2.F32 R7, -RZ, R6.H0_H0 ;  /* 0x20000006ff077230 */ /* 0x010fe20000004100 */
[----:B------:R-:W-:-:S04]  /*3b20*/  PRMT R6, RZ, 0x7610, R6 ;  /* 0x00007610ff067816 */ /* 0x000fc80000000006 */
[----:B------:R-:W-:-:S04]  /*3b30*/  FMUL R7, R7, R0 ;  /* 0x0000000007077220 */ /* 0x000fc80000400000 */
[----:B------:R-:W-:-:S05]  /*3b40*/  FFMA R7, R28, R2, R7 ;  /* 0x000000021c077223 */ /* 0x000fca0000000007 */
[----:B------:R-:W-:-:S05]  /*3b50*/  F2FP.SATFINITE.E4M3.F32.PACK_AB_MERGE_C R7, RZ, R7, RZ ;  /* 0x00000007ff07723e */ /* 0x000fca00048070ff */
[----:B------:R4:W-:Y:S01]  /*3b60*/  @!P2 STG.E.U8 desc[UR12][R8.64+0x8], R7 ;  /* 0x000008070800a986 */ /* 0x0009e2000c10110c */
[----:B------:R-:W-:Y:S05]  /*3b70*/  @P3 BRA `(.L_x_104) ;  /* 0x0000000000043947 */ /* 0x000fea0003800000 */
[----:B------:R0:W5:Y:S02]  /*3b80*/  LDG.E.U8 R6, desc[UR12][R12.64+0x9] ;  /* 0x0000090c0c067981 */ /* 0x000164000c1e1100 */
.L_x_104:
[----:B------:R-:W-:Y:S05]  /*3b90*/  BSYNC B0 ;  /* 0x0000000000007941 */ /* 0x000fea0003800000 */
.L_x_103:
        /* <DEDUP_REMOVED lines=12> */
.L_x_106:
[----:B------:R-:W-:Y:S05]  /*3c60*/  BSYNC B0 ;  /* 0x0000000000007941 */ /* 0x000fea0003800000 */
.L_x_105:
        /* <DEDUP_REMOVED lines=12> */
.L_x_108:
[----:B------:R-:W-:Y:S05]  /*3d30*/  BSYNC B0 ;  /* 0x0000000000007941 */ /* 0x000fea0003800000 */
.L_x_107:
        /* <DEDUP_REMOVED lines=12> */
.L_x_110:
[----:B------:R-:W-:Y:S05]  /*3e00*/  BSYNC B0 ;  /* 0x0000000000007941 */ /* 0x000fea0003800000 */
.L_x_109:
        /* <DEDUP_REMOVED lines=12> */
.L_x_112:
[----:B------:R-:W-:Y:S05]  /*3ed0*/  BSYNC B0 ;  /* 0x0000000000007941 */ /* 0x000fea0003800000 */
.L_x_111:
        /* <DEDUP_REMOVED lines=12> */
.L_x_114:
[----:B------:R-:W-:Y:S05]  /*3fa0*/  BSYNC B0 ;  /* 0x0000000000007941 */ /* 0x000fea0003800000 */
.L_x_113:
        /* <DEDUP_REMOVED lines=12> */
.L_x_116:
[----:B------:R-:W-:Y:S05]  /*4070*/  BSYNC B0 ;  /* 0x0000000000007941 */ /* 0x000fea0003800000 */
.L_x_115:
        /* <DEDUP_REMOVED lines=12> */
.L_x_118:
[----:B------:R-:W-:Y:S05]  /*4140*/  BSYNC B0 ;  /* 0x0000000000007941 */ /* 0x000fea0003800000 */
.L_x_117:
        /* <DEDUP_REMOVED lines=12> */
.L_x_120:
[----:B------:R-:W-:Y:S05]  /*4210*/  BSYNC B0 ;  /* 0x0000000000007941 */ /* 0x000fea0003800000 */
.L_x_119:
        /* <DEDUP_REMOVED lines=12> */
.L_x_122:
[----:B------:R-:W-:Y:S05]  /*42e0*/  BSYNC B0 ;  /* 0x0000000000007941 */ /* 0x000fea0003800000 */
.L_x_121:
        /* <DEDUP_REMOVED lines=12> */
.L_x_124:
[----:B------:R-:W-:Y:S05]  /*43b0*/  BSYNC B0 ;  /* 0x0000000000007941 */ /* 0x000fea0003800000 */
.L_x_123:
        /* <DEDUP_REMOVED lines=12> */
.L_x_126:
[----:B------:R-:W-:Y:S05]  /*4480*/  BSYNC B0 ;  /* 0x0000000000007941 */ /* 0x000fea0003800000 */
.L_x_125:
        /* <DEDUP_REMOVED lines=12> */
.L_x_128:
[----:B------:R-:W-:Y:S05]  /*4550*/  BSYNC B0 ;  /* 0x0000000000007941 */ /* 0x000fea0003800000 */
.L_x_127:
        /* <DEDUP_REMOVED lines=12> */
.L_x_130:
[----:B------:R-:W-:Y:S05]  /*4620*/  BSYNC B0 ;  /* 0x0000000000007941 */ /* 0x000fea0003800000 */
.L_x_129:
        /* <DEDUP_REMOVED lines=12> */
.L_x_132:
[----:B------:R-:W-:Y:S05]  /*46f0*/  BSYNC B0 ;  /* 0x0000000000007941 */ /* 0x000fea0003800000 */
.L_x_131:
        /* <DEDUP_REMOVED lines=12> */
.L_x_134:
[----:B------:R-:W-:Y:S05]  /*47c0*/  BSYNC B0 ;  /* 0x0000000000007941 */ /* 0x000fea0003800000 */
.L_x_133:
        /* <DEDUP_REMOVED lines=12> */
.L_x_136:
[----:B------:R-:W-:Y:S05]  /*4890*/  BSYNC B0 ;  /* 0x0000000000007941 */ /* 0x000fea0003800000 */
.L_x_135:
        /* <DEDUP_REMOVED lines=12> */
.L_x_138:
[----:B------:R-:W-:Y:S05]  /*4960*/  BSYNC B0 ;  /* 0x0000000000007941 */ /* 0x000fea0003800000 */
.L_x_137:
        /* <DEDUP_REMOVED lines=12> */
.L_x_140:
[----:B------:R-:W-:Y:S05]  /*4a30*/  BSYNC B0 ;  /* 0x0000000000007941 */ /* 0x000fea0003800000 */
.L_x_139:
        /* <DEDUP_REMOVED lines=12> */
.L_x_142:
[----:B------:R-:W-:Y:S05]  /*4b00*/  BSYNC B0 ;  /* 0x0000000000007941 */ /* 0x000fea0003800000 */
.L_x_141:
[----:B-----5:R-:W-:Y:S01]  /*4b10*/  F2FP.F16.E4M3.UNPACK_B R6, R6 ;  /* 0x00000006ff06723e */ /* 0x020fe200020006ff */
[----:B------:R-:W-:Y:S01]  /*4b20*/  BSSY B0, `(.L_x_143) ;  /* 0x000000a000007945 */ /* 0x000fe20003800000 */
[----:B------:R-:W-:-:S03]  /*4b30*/  ISETP.LT.OR P3, PT, R3, 0x32, !P0 ;  /* 0x000000320300780c */ /* 0x000fc60004761670 */
        /* <DEDUP_REMOVED lines=8> */
.L_x_144:
[----:B------:R-:W-:Y:S05]  /*4bc0*/  BSYNC B0 ;  /* 0x0000000000007941 */ /* 0x000fea0003800000 */
.L_x_143:
[----:B-----5:R-:W-:Y:S01]  /*4bd0*/  F2FP.F16.E4M3.UNPACK_B R6, R6 ;  /* 0x00000006ff06723e */ /* 0x020fe200020006ff */
[----:B------:R-:W-:Y:S01]  /*4be0*/  BSSY B0, `(.L_x_145) ;  /* 0x000000a000007945 */ /* 0x000fe20003800000 */
[----:B------:R-:W-:-:S03]  /*4bf0*/  ISETP.LT.OR P2, PT, R3, 0x31, !P1 ;  /* 0x000000310300780c */ /* 0x000fc60004f41670 */
        /* <DEDUP_REMOVED lines=8> */
.L_x_146:
[----:B------:R-:W-:Y:S05]  /*4c80*/  BSYNC B0 ;  /* 0x0000000000007941 */ /* 0x000fea0003800000 */
.L_x_145:
        /* <DEDUP_REMOVED lines=11> */
.L_x_148:
[----:B------:R-:W-:Y:S05]  /*4d40*/  BSYNC B0 ;  /* 0x0000000000007941 */ /* 0x000fea0003800000 */
.L_x_147:
        /* <DEDUP_REMOVED lines=11> */
.L_x_150:
[----:B------:R-:W-:Y:S05]  /*4e00*/  BSYNC B0 ;  /* 0x0000000000007941 */ /* 0x000fea0003800000 */
.L_x_149:
        /* <DEDUP_REMOVED lines=11> */
.L_x_152:
[----:B------:R-:W-:Y:S05]  /*4ec0*/  BSYNC B0 ;  /* 0x0000000000007941 */ /* 0x000fea0003800000 */
.L_x_151:
        /* <DEDUP_REMOVED lines=11> */
.L_x_154:
[----:B------:R-:W-:Y:S05]  /*4f80*/  BSYNC B0 ;  /* 0x0000000000007941 */ /* 0x000fea0003800000 */
.L_x_153:
[----:B-----5:R-:W-:Y:S01]  /*4f90*/  F2FP.F16.E4M3.UNPACK_B R6, R6 ;  /* 0x00000006ff06723e */ /* 0x020fe200020006ff */
[----:B------:R-:W-:Y:S01]  /*4fa0*/  BSSY B0, `(.L_x_155) ;  /* 0x000000a000007945 */ /* 0x000fe20003800000 */
[----:B------:R-:W-:Y:S02]  /*4fb0*/  ISETP.LT.OR P1, PT, R3, 0x3a, !P1 ;  /* 0x0000003a0300780c */ /* 0x000fe40004f21670 */
[----:B------:R-:W-:Y:S01]  /*4fc0*/  PRMT R3, RZ, 0x7610, R3 ;  /* 0x00007610ff037816 */ /* 0x000fe20000000003 */
[----:B----4-:R-:W-:-:S05]  /*4fd0*/  HADD2.F32 R7, -RZ, R6.H0_H0 ;  /* 0x20000006ff077230 */ /* 0x010fca0000004100 */
[----:B------:R-:W-:-:S04]  /*4fe0*/  FMUL R7, R7, R0 ;  /* 0x0000000007077220 */ /* 0x000fc80000400000 */
[----:B------:R-:W-:-:S05]  /*4ff0*/  FFMA R7, R54, R2, R7 ;  /* 0x0000000236077223 */ /* 0x000fca0000000007 */
[----:B------:R-:W-:-:S05]  /*5000*/  F2FP.SATFINITE.E4M3.F32.PACK_AB_MERGE_C R7, RZ, R7, RZ ;  /* 0x00000007ff07723e */ /* 0x000fca00048070ff */
[----:B------:R4:W-:Y:S01]  /*5010*/  @!P2 STG.E.U8 desc[UR12][R10.64+0x38], R7 ;  /* 0x000038070a00a986 */ /* 0x0009e2000c10110c */
[----:B------:R-:W-:Y:S05]  /*5020*/  @P1 BRA `(.L_x_156) ;  /* 0x0000000000041947 */ /* 0x000fea0003800000 */
[----:B------:R0:W5:Y:S02]  /*5030*/  LDG.E.U8 R3, desc[UR12][R4.64+0x39] ;  /* 0x0000390c04037981 */ /* 0x000164000c1e1100 */
.L_x_156:
[----:B------:R-:W-:Y:S05]  /*5040*/  BSYNC B0 ;  /* 0x0000000000007941 */ /* 0x000fea0003800000 */
.L_x_155:
[----:B-----5:R-:W-:-:S05]  /*5050*/  F2FP.F16.E4M3.UNPACK_B R3, R3 ;  /* 0x00000003ff03723e */ /* 0x020fca00020006ff */
[----:B------:R-:W-:-:S05]  /*5060*/  HADD2.F32 R3, -RZ, R3.H0_H0 ;  /* 0x20000003ff037230 */ /* 0x000fca0000004100 */
[----:B------:R-:W-:-:S04]  /*5070*/  FMUL R0, R3, R0 ;  /* 0x0000000003007220 */ /* 0x000fc80000400000 */
[----:B------:R-:W-:-:S05]  /*5080*/  FFMA R0, R55, R2, R0 ;  /* 0x0000000237007223 */ /* 0x000fca0000000000 */
[----:B------:R-:W-:Y:S01]  /*5090*/  F2FP.SATFINITE.E4M3.F32.PACK_AB_MERGE_C R3, RZ, R0, RZ ;  /* 0x00000000ff03723e */ /* 0x000fe200048070ff */
[----:B------:R-:W-:Y:S06]  /*50a0*/  @P1 EXIT ;  /* 0x000000000000194d */ /* 0x000fec0003800000 */
[----:B------:R-:W-:Y:S01]  /*50b0*/  STG.E.U8 desc[UR12][R10.64+0x39], R3 ;  /* 0x000039030a007986 */ /* 0x000fe2000c10110c */
[----:B------:R-:W-:Y:S05]  /*50c0*/  EXIT ;  /* 0x000000000000794d */ /* 0x000fea0003800000 */
.L_x_28:
[----:B------:R-:W-:Y:S01]  /*50d0*/  ISETP.GE.AND P0, PT, R14, 0x1, PT ;  /* 0x000000010e00780c */ /* 0x000fe20003f06270 */
[-C--:B--2---:R-:W-:Y:S01]  /*50e0*/  FMUL R57, R57, R2.reuse ;  /* 0x0000000239397220 */ /* 0x084fe20000400000 */
[-C--:B------:R-:W-:Y:S01]  /*50f0*/  FMUL R56, R56, R2.reuse ;  /* 0x0000000238387220 */ /* 0x080fe20000400000 */
[----:B------:R-:W-:Y:S01]  /*5100*/  ISETP.GE.AND P2, PT, R14, 0x9, PT ;  /* 0x000000090e00780c */ /* 0x000fe20003f46270 */
[-C--:B------:R-:W-:Y:S01]  /*5110*/  FMUL R58, R58, R2.reuse ;  /* 0x000000023a3a7220 */ /* 0x080fe20000400000 */
[----:B------:R-:W-:Y:S01]  /*5120*/  ISETP.LT.OR P3, PT, R3, 0x2, !P0 ;  /* 0x000000020300780c */ /* 0x000fe20004761670 */
[-C--:B------:R-:W-:Y:S01]  /*5130*/  FMUL R59, R59, R2.reuse ;  /* 0x000000023b3b7220 */ /* 0x080fe20000400000 */
[----:B------:R-:W-:Y:S01]  /*5140*/  ISETP.LT.OR P1, PT, R3, 0x1, !P0 ;  /* 0x000000010300780c */ /* 0x000fe20004721670 */
[-C--:B------:R-:W-:Y:S01]  /*5150*/  FMUL R60, R60, R2.reuse ;  /* 0x000000023c3c7220 */ /* 0x080fe20000400000 */
[----:B------:R-:W-:Y:S01]  /*5160*/  F2FP.SATFINITE.E4M3.F32.PACK_AB_MERGE_C R57, RZ, R57, RZ ;  /* 0x00000039ff39723e */ /* 0x000fe200048070ff */
[----:B------:R-:W-:Y:S01]  /*5170*/  FMUL R61, R61, R2 ;  /* 0x000000023d3d7220 */ /* 0x000fe20000400000 */
[----:B------:R-:W-:Y:S01]  /*5180*/  F2FP.SATFINITE.E4M3.F32.PACK_AB_MERGE_C R5, RZ, R56, RZ ;  /* 0x00000038ff05723e */ /* 0x000fe200048070ff */
[-C--:B------:R-:W-:Y:S01]  /*5190*/  FMUL R62, R62, R2.reuse ;  /* 0x000000023e3e7220 */ /* 0x080fe20000400000 */
[----:B------:R-:W-:Y:S01]  /*51a0*/  ISETP.LT.OR P4, PT, R3, 0x2, !P2 ;  /* 0x000000020300780c */ /* 0x000fe20005781670 */
[-C--:B------:R-:W-:Y:S01]  /*51b0*/  FMUL R63, R63, R2.reuse ;  /* 0x000000023f3f7220 */ /* 0x080fe20000400000 */
[C---:B------:R-:W-:Y:S01]  /*51c0*/  ISETP.LT.OR P5, PT, R3.reuse, 0x9, !P0 ;  /* 0x000000090300780c */ /* 0x040fe200047a1670 */
[-C--:B------:R-:W-:Y:S01]  /*51d0*/  FMUL R64, R64, R2.reuse ;  /* 0x0000000240407220 */ /* 0x080fe20000400000 */
[C---:B------:R-:W-:Y:S01]  /*51e0*/  ISETP.LT.OR P6, PT, R3.reuse, 0xa, !P0 ;  /* 0x0000000a0300780c */ /* 0x040fe200047c1670 */
[----:B------:R-:W-:Y:S01]  /*51f0*/  @!P3 STG.E.U8 desc[UR12][R12.64+0x1], R57 ;  /* 0x000001390c00b986 */ /* 0x000fe2000c10110c */
[----:B------:R-:W-:Y:S01]  /*5200*/  ISETP.LT.OR P3, PT, R3, 0x1, !P2 ;  /* 0x000000010300780c */ /* 0x000fe20005761670 */
[-C--:B------:R-:W-:Y:S01]  /*5210*/  FMUL R65, R65, R2.reuse ;  /* 0x0000000241417220 */ /* 0x080fe20000400000 */
[----:B------:R-:W-:Y:S01]  /*5220*/  F2FP.SATFINITE.E4M3.F32.PACK_AB_MERGE_C R59, RZ, R59, RZ ;  /* 0x0000003bff3b723e */ /* 0x000fe200048070ff */
[----:B------:R0:W-:Y:S01]  /*5230*/  @!P1 STG.E.U8 desc[UR12][R12.64], R5 ;  /* 0x000000050c009986 */ /* 0x0001e2000c10110c */
[----:B------:R-:W-:Y:S01]  /*5240*/  ISETP.LT.OR P1, PT, R3, 0x9, !P2 ;  /* 0x000000090300780c */ /* 0x000fe20005721670 */
[----:B------:R-:W-:Y:S01]  /*5250*/  FMUL R66, R66, R2 ;  /* 0x0000000242427220 */ /* 0x000fe20000400000 */
[----:B------:R-:W-:Y:S01]  /*5260*/  F2FP.SATFINITE.E4M3.F32.PACK_AB_MERGE_C R7, RZ, R60, RZ ;  /* 0x0000003cff07723e */ /* 0x000fe200048070ff */
[----:B------:R-:W-:Y:S01]  /*5270*/  @!P4 STG.E.U8 desc[UR12][R16.64+0x1], R59 ;  /* 0x0000013b1000c986 */ /* 0x000fe2000c10110c */
[----:B------:R-:W-:Y:S01]  /*5280*/  F2FP.SATFINITE.E4M3.F32.PACK_AB_MERGE_C R61, RZ, R61, RZ ;  /* 0x0000003dff3d723e */ /* 0x000fe200048070ff */
[----:B------:R-:W-:Y:S01]  /*5290*/  FMUL R67, R67, R2 ;  /* 0x0000000243437220 */ /* 0x000fe20000400000 */
[----:B------:R-:W-:Y:S01]  /*52a0*/  F2FP.SATFINITE.E4M3.F32.PACK_AB_MERGE_C R15, RZ, R62, RZ ;  /* 0x0000003eff0f723e */ /* 0x000fe200048070ff */
[-C--:B------:R-:W-:Y:S01]  /*52b0*/  FMUL R68, R68, R2.reuse ;  /* 0x0000000244447220 */ /* 0x080fe20000400000 */
[----:B------:R-:W-:Y:S01]  /*52c0*/  ISETP.LT.OR P4, PT, R3, 0x12, !P0 ;  /* 0x000000120300780c */ /* 0x000fe20004781670 */
[-C--:B------:R-:W-:Y:S01]  /*52d0*/  FMUL R69, R69, R2.reuse ;  /* 0x0000000245457220 */ /* 0x080fe20000400000 */
[----:B------:R-:W-:Y:S01]  /*52e0*/  F2FP.SATFINITE.E4M3.F32.PACK_AB_MERGE_C R63, RZ, R63, RZ ;  /* 0x0000003fff3f723e */ /* 0x000fe200048070ff */
[----:B------:R-:W-:Y:S01]  /*52f0*/  FMUL R70, R70, R2 ;  /* 0x0000000246467220 */ /* 0x000fe20000400000 */
[----:B0-----:R-:W-:Y:S01]  /*5300*/  F2FP.SATFINITE.E4M3.F32.PACK_AB_MERGE_C R5, RZ, R58, RZ ;  /* 0x0000003aff05723e */ /* 0x001fe200048070ff */
[-C--:B------:R-:W-:Y:S01]  /*5310*/  FMUL R71, R71, R2.reuse ;  /* 0x0000000247477220 */ /* 0x080fe20000400000 */
[----:B------:R-:W-:Y:S01]  /*5320*/  F2FP.SATFINITE.E4M3.F32.PACK_AB_MERGE_C R65, RZ, R65, RZ ;  /* 0x00000041ff41723e */ /* 0x000fe200048070ff */
[-C--:B------:R-:W-:Y:S01]  /*5330*/  FMUL R72, R72, R2.reuse ;  /* 0x0000000248487220 */ /* 0x080fe20000400000 */
[----:B------:R-:W-:Y:S01]  /*5340*/  F2FP.SATFINITE.E4M3.F32.PACK_AB_MERGE_C R67, RZ, R67, RZ ;  /* 0x00000043ff43723e */ /* 0x000fe200048070ff */
[----:B------:R0:W-:Y:S01]  /*5350*/  @!P3 STG.E.U8 desc[UR12][R16.64], R5 ;  /* 0x000000051000b986 */ /* 0x0001e2000c10110c */
[----:B------:R-:W-:Y:S01]  /*5360*/  ISETP.LT.OR P3, PT, R3, 0xa, !P2 ;  /* 0x0000000a0300780c */ /* 0x000fe20005761670 */
[-C--:B------:R-:W-:Y:S01]  /*5370*/  FMUL R73, R73, R2.reuse ;  /* 0x0000000249497220 */ /* 0x080fe20000400000 */
[----:B------:R-:W-:Y:S01]  /*5380*/  F2FP.SATFINITE.E4M3.F32.PACK_AB_MERGE_C R69, RZ, R69, RZ ;  /* 0x00000045ff45723e */ /* 0x000fe200048070ff */
[----:B------:R1:W-:Y:S01]  /*5390*/  @!P5 STG.E.U8 desc[UR12][R12.64+0x8], R7 ;  /* 0x000008070c00d986 */ /* 0x0003e2000c10110c */
[C---:B------:R-:W-:Y:S01]  /*53a0*/  ISETP.LT.OR P5, PT, R3.reuse, 0x11, !P2 ;  /* 0x000000110300780c */ /* 0x040fe200057a1670 */
[-C--:B------:R-:W-:Y:S01]  /*53b0*/  FMUL R74, R74, R2.reuse ;  /* 0x000000024a4a7220 */ /* 0x080fe20000400000 */
[----:B------:R-:W-:Y:S01]  /*53c0*/  F2FP.SATFINITE.E4M3.F32.PACK_AB_MERGE_C R71, RZ, R71, RZ ;  /* 0x00000047ff47723e */ /* 0x000fe200048070ff */
[----:B------:R-:W-:Y:S01]  /*53d0*/  @!P6 STG.E.U8 desc[UR12][R12.64+0x9], R61 ;  /* 0x0000093d0c00e986 */ /* 0x000fe2000c10110c */
[----:B------:R-:W-:Y:S01]  /*53e0*/  ISETP.LT.OR P6, PT, R3, 0x12, !P2 ;  /* 0x000000120300780c */ /* 0x000fe200057c1670 */
[-C--:B------:R-:W-:Y:S01]  /*53f0*/  FMUL R75, R75, R2.reuse ;  /* 0x000000024b4b7220 */ /* 0x080fe20000400000 */
[-C--:B------:R-:W-:Y:S01]  /*5400*/  FMUL R76, R76, R2.reuse ;  /* 0x000000024c4c7220 */ /* 0x080fe20000400000 */
[----:B------:R2:W-:Y:S01]  /*5410*/  @!P1 STG.E.U8 desc[UR12][R16.64+0x8], R15 ;  /* 0x0000080f10009986 */ /* 0x0005e2000c10110c */
[----:B------:R-:W-:Y:S01]  /*5420*/  ISETP.LT.OR P1, PT, R3, 0x11, !P0 ;  /* 0x000000110300780c */ /* 0x000fe20004721670 */
[----:B------:R-:W-:Y:S01]  /*5430*/  FMUL R77, R77, R2 ;  /* 0x000000024d4d7220 */ /* 0x000fe20000400000 */
[----:B0-----:R-:W-:Y:S01]  /*5440*/  F2FP.SATFINITE.E4M3.F32.PACK_AB_MERGE_C R5, RZ, R64, RZ ;  /* 0x00000040ff05723e */ /* 0x001fe200048070ff */
[----:B------:R-:W-:Y:S01]  /*5450*/  @!P3 STG.E.U8 desc[UR12][R16.64+0x9], R63 ;  /* 0x0000093f1000b986 */ /* 0x000fe2000c10110c */
[----:B-1----:R-:W-:Y:S01]  /*5460*/  F2FP.SATFINITE.E4M3.F32.PACK_AB_MERGE_C R7, RZ, R66, RZ ;  /* 0x00000042ff07723e */ /* 0x002fe200048070ff */
[-C--:B------:R-:W-:Y:S01]  /*5470*/  FMUL R78, R78, R2.reuse ;  /* 0x000000024e4e7220 */ /* 0x080fe20000400000 */
[C---:B------:R-:W-:Y:S01]  /*5480*/  ISETP.LT.OR P3, PT, R3.reuse, 0x19, !P0 ;  /* 0x000000190300780c */ /* 0x040fe20004761670 */
[----:B------:R-:W-:Y:S01]  /*5490*/  @!P4 STG.E.U8 desc[UR12][R12.64+0x11], R65 ;  /* 0x000011410c00c986 */ /* 0x000fe2000c10110c */
[----:B------:R-:W-:Y:S01]  /*54a0*/  ISETP.LT.OR P4, PT, R3, 0x1a, !P0 ;  /* 0x0000001a0300780c */ /* 0x000fe20004781670 */
[-C--:B------:R-:W-:Y:S01]  /*54b0*/  FMUL R79, R79, R2.reuse ;  /* 0x000000024f4f7220 */ /* 0x080fe20000400000 */
[----:B------:R-:W-:Y:S01]  /*54c0*/  F2FP.SATFINITE.E4M3.F32.PACK_AB_MERGE_C R73, RZ, R73, RZ ;  /* 0x00000049ff49723e */ /* 0x000fe200048070ff */
[----:B------:R-:W-:Y:S01]  /*54d0*/  FMUL R81, R81, R2 ;  /* 0x0000000251517220 */ /* 0x000fe20000400000 */
[----:B--2---:R-:W-:Y:S01]  /*54e0*/  F2FP.SATFINITE.E4M3.F32.PACK_AB_MERGE_C R15, RZ, R72, RZ ;  /* 0x00000048ff0f723e */ /* 0x004fe200048070ff */
[----:B------:R0:W-:Y:S01]  /*54f0*/  @!P1 STG.E.U8 desc[UR12][R12.64+0x10], R5 ;  /* 0x000010050c009986 */ /* 0x0001e2000c10110c */
[C---:B------:R-:W-:Y:S01]  /*5500*/  ISETP.LT.OR P1, PT, R3.reuse, 0x21, !P0 ;  /* 0x000000210300780c */ /* 0x040fe20004721670 */
        /* <DEDUP_REMOVED lines=8> */
[----:B------:R-:W-:Y:S01]  /*5590*/  FMUL R83, R83, R2 ;  /* 0x0000000253537220 */ /* 0x000fe20000400000 */
[----:B------:R-:W-:Y:S01]  /*55a0*/  F2FP.SATFINITE.E4M3.F32.PACK_AB_MERGE_C R79, RZ, R79, RZ ;  /* 0x0000004fff4f723e */ /* 0x000fe200048070ff */
[----:B------:R-:W-:Y:S01]  /*55b0*/  @!P4 STG.E.U8 desc[UR12][R12.64+0x19], R69 ;  /* 0x000019450c00c986 */ /* 0x000fe2000c10110c */
[----:B0-----:R-:W-:Y:S01]  /*55c0*/  F2FP.SATFINITE.E4M3.F32.PACK_AB_MERGE_C R5, RZ, R68, RZ ;  /* 0x00000044ff05723e */ /* 0x001fe200048070ff */
[-C--:B------:R-:W-:Y:S01]  /*55d0*/  FMUL R84, R84, R2.reuse ;  /* 0x0000000254547220 */ /* 0x080fe20000400000 */
[----:B------:R-:W-:Y:S01]  /*55e0*/  ISETP.LT.OR P4, PT, R3, 0x22, !P2 ;  /* 0x000000220300780c */ /* 0x000fe20005781670 */
[----:B------:R-:W-:Y:S01]  /*55f0*/  FMUL R85, R85, R2 ;  /* 0x0000000255557220 */ /* 0x000fe20000400000 */
[----:B-1----:R-:W-:Y:S01]  /*5600*/  F2FP.SATFINITE.E4M3.F32.PACK_AB_MERGE_C R7, RZ, R70, RZ ;  /* 0x00000046ff07723e */ /* 0x002fe200048070ff */
[----:B------:R0:W-:Y:S01]  /*5610*/  @!P3 STG.E.U8 desc[UR12][R12.64+0x18], R5 ;  /* 0x000018050c00b986 */ /* 0x0001e2000c10110c */
[C---:B------:R-:W-:Y:S01]  /*5620*/  ISETP.LT.OR P3, PT, R3.reuse, 0x22, !P0 ;  /* 0x000000220300780c */ /* 0x040fe20004761670 */
[-C--:B------:R-:W-:Y:S01]  /*5630*/  FMUL R86, R86, R2.reuse ;  /* 0x0000000256567220 */ /* 0x080fe20000400000 */
[----:B------:R-:W-:Y:S01]  /*5640*/  F2FP.SATFINITE.E4M3.F32.PACK_AB_MERGE_C R81, RZ, R81, RZ ;  /* 0x00000051ff51723e */ /* 0x000fe200048070ff */
[----:B------:R1:W-:Y:S01]  /*5650*/  @!P5 STG.E.U8 desc[UR12][R16.64+0x18], R7 ;  /* 0x000018071000d986 */ /* 0x0003e2000c10110c */
[----:B------:R-:W-:Y:S01]  /*5660*/  ISETP.LT.OR P5, PT, R3, 0x29, !P0 ;  /* 0x000000290300780c */ /* 0x000fe200047a1670 */
[-C--:B------:R-:W-:Y:S01]  /*5670*/  FMUL R87, R87, R2.reuse ;  /* 0x0000000257577220 */ /* 0x080fe20000400000 */
[----:B------:R-:W-:Y:S01]  /*5680*/  F2FP.SATFINITE.E4M3.F32.PACK_AB_MERGE_C R83, RZ, R83, RZ ;  /* 0x00000053ff53723e */ /* 0x000fe200048070ff */
[----:B------:R-:W-:Y:S01]  /*5690*/  @!P6 STG.E.U8 desc[UR12][R16.64+0x19], R71 ;  /* 0x000019471000e986 */ /* 0x000fe2000c10110c */
[C---:B------:R-:W-:Y:S01]  /*56a0*/  ISETP.LT.OR P6, PT, R3.reuse, 0x2a, !P0 ;  /* 0x0000002a0300780c */ /* 0x040fe200047c1670 */
[-C--:B------:R-:W-:Y:S01]  /*56b0*/  FMUL R24, R24, R2.reuse ;  /* 0x0000000218187220 */ /* 0x080fe20000400000 */
[----:B------:R-:W-:Y:S01]  /*56c0*/  F2FP.SATFINITE.E4M3.F32.PACK_AB_MERGE_C R85, RZ, R85, RZ ;  /* 0x00000055ff55723e */ /* 0x000fe200048070ff */
        /* <DEDUP_REMOVED lines=25> */
[----:B------:R-:W-:Y:S01]  /*5860*/  FMUL R32, R32, R2 ;  /* 0x0000000220207220 */ /* 0x000fe20000400000 */
[----:B0-----:R-:W-:Y:S01]  /*5870*/  F2FP.SATFINITE.E4M3.F32.PACK_AB_MERGE_C R5, RZ, R78, RZ ;  /* 0x0000004eff05723e */ /* 0x001fe200048070ff */
[----:B------:R-:W-:Y:S01]  /*5880*/  @!P3 STG.E.U8 desc[UR12][R16.64+0x29], R79 ;  /* 0x0000294f1000b986 */ /* 0x000fe2000c10110c */
[----:B------:R-:W-:Y:S01]  /*5890*/  ISETP.LT.OR P3, PT, R3, 0x3a, !P0 ;  /* 0x0000003a0300780c */ /* 0x000fe20004761670 */
[----:B------:R-:W-:Y:S01]  /*58a0*/  FMUL R33, R33, R2 ;  /* 0x0000000221217220 */ /* 0x000fe20000400000 */
[----:B-1----:R-:W-:Y:S01]  /*58b0*/  F2FP.SATFINITE.E4M3.F32.PACK_AB_MERGE_C R7, RZ, R80, RZ ;  /* 0x00000050ff07723e */ /* 0x002fe200048070ff */
[----:B------:R0:W-:Y:S01]  /*58c0*/  @!P1 STG.E.U8 desc[UR12][R16.64+0x28], R5 ;  /* 0x0000280510009986 */ /* 0x0001e2000c10110c */
[----:B------:R-:W-:Y:S01]  /*58d0*/  ISETP.GE.AND P1, PT, R14, 0x41, PT ;  /* 0x000000410e00780c */ /* 0x000fe20003f26270 */
[-C--:B------:R-:W-:Y:S01]  /*58e0*/  FMUL R34, R34, R2.reuse ;  /* 0x0000000222227220 */ /* 0x080fe20000400000 */
[----:B------:R-:W-:Y:S01]  /*58f0*/  F2FP.SATFINITE.E4M3.F32.PACK_AB_MERGE_C R29, RZ, R29, RZ ;  /* 0x0000001dff1d723e */ /* 0x000fe200048070ff */
[----:B------:R-:W-:Y:S01]  /*5900*/  @!P5 STG.E.U8 desc[UR12][R12.64+0x31], R81 ;  /* 0x000031510c00d986 */ /* 0x000fe2000c10110c */
[----:B------:R-:W-:Y:S01]  /*5910*/  ISETP.LT.OR P5, PT, R3, 0x32, !P2 ;  /* 0x000000320300780c */ /* 0x000fe200057a1670 */
[-C--:B------:R-:W-:Y:S01]  /*5920*/  FMUL R35, R35, R2.reuse ;  /* 0x0000000223237220 */ /* 0x080fe20000400000 */
[----:B------:R-:W-:Y:S01]  /*5930*/  F2FP.SATFINITE.E4M3.F32.PACK_AB_MERGE_C R31, RZ, R31, RZ ;  /* 0x0000001fff1f723e */ /* 0x000fe200048070ff */
[----:B------:R1:W-:Y:S01]  /*5940*/  @!P4 STG.E.U8 desc[UR12][R12.64+0x30], R7 ;  /* 0x000030070c00c986 */ /* 0x0003e2000c10110c */
[C---:B------:R-:W-:Y:S01]  /*5950*/  ISETP.LT.OR P4, PT, R3.reuse, 0x39, !P0 ;  /* 0x000000390300780c */ /* 0x040fe20004781670 */
[-C--:B------:R-:W-:Y:S01]  /*5960*/  FMUL R36, R36, R2.reuse ;  /* 0x0000000224247220 */ /* 0x080fe20000400000 */
[----:B------:R-:W-:Y:S01]  /*5970*/  ISETP.GE.AND P0, PT, R14, 0x49, PT ;  /* 0x000000490e00780c */ /* 0x000fe20003f06270 */
[----:B------:R-:W-:Y:S01]  /*5980*/  @!P6 STG.E.U8 desc[UR12][R16.64+0x30], R15 ;  /* 0x0000300f1000e986 */ /* 0x000fe2000c10110c */
[----:B------:R-:W-:Y:S01]  /*5990*/  ISETP.LT.OR P6, PT, R3, 0x39, !P2 ;  /* 0x000000390300780c */ /* 0x000fe200057c1670 */
[----:B------:R-:W-:Y:S01]  /*59a0*/  FMUL R37, R37, R2 ;  /* 0x0000000225257220 */ /* 0x000fe20000400000 */
[----:B0-----:R-:W-:Y:S01]  /*59b0*/  F2FP.SATFINITE.E4M3.F32.PACK_AB_MERGE_C R5, RZ, R84, RZ ;  /* 0x00000054ff05723e */ /* 0x001fe200048070ff */
[-C--:B------:R-:W-:Y:S01]  /*59c0*/  FMUL R38, R38, R2.reuse ;  /* 0x0000000226267220 */ /* 0x080fe20000400000 */
[C---:B------:R-:W-:Y:S01]  /*59d0*/  ISETP.LT.OR P2, PT, R3.reuse, 0x3a, !P2 ;  /* 0x0000003a0300780c */ /* 0x040fe20005741670 */
[----:B------:R-:W-:Y:S01]  /*59e0*/  @!P5 STG.E.U8 desc[UR12][R16.64+0x31], R83 ;  /* 0x000031531000d986 */ /* 0x000fe2000c10110c */
        /* <DEDUP_REMOVED lines=24> */
[----:B--2---:R-:W-:Y:S01]  /*5b70*/  F2FP.SATFINITE.E4M3.F32.PACK_AB_MERGE_C R7, RZ, R26, RZ ;  /* 0x0000001aff07723e */ /* 0x004fe200048070ff */
[-C--:B------:R-:W-:Y:S01]  /*5b80*/  FMUL R45, R45, R2.reuse ;  /* 0x000000022d2d7220 */ /* 0x080fe20000400000 */
[C---:B------:R-:W-:Y:S01]  /*5b90*/  ISETP.LT.OR P3, PT, R3.reuse, 0x9, !P1 ;  /* 0x000000090300780c */ /* 0x040fe20004f61670 */
[----:B------:R-:W-:Y:S01]  /*5ba0*/  @!P6 STG.E.U8 desc[UR12][R10.64+0x1], R27 ;  /* 0x0000011b0a00e986 */ /* 0x000fe2000c10110c */
[C---:B------:R-:W-:Y:S01]  /*5bb0*/  ISETP.LT.OR P6, PT, R3.reuse, 0xa, !P0 ;  /* 0x0000000a0300780c */ /* 0x040fe200047c1670 */
        /* <DEDUP_REMOVED lines=9> */
[----:B------:R-:W-:Y:S01]  /*5c50*/  ISETP.LT.OR P4, PT, R3, 0x12, !P0 ;  /* 0x000000120300780c */ /* 0x000fe20004781670 */
[-C--:B------:R-:W-:Y:S01]  /*5c60*/  FMUL R49, R49, R2.reuse ;  /* 0x0000000231317220 */ /* 0x080fe20000400000 */
[----:B------:R-:W-:Y:S01]  /*5c70*/  F2FP.SATFINITE.E4M3.F32.PACK_AB_MERGE_C R43, RZ, R43, RZ ;  /* 0x0000002bff2b723e */ /* 0x000fe200048070ff */
[----:B------:R0:W-:Y:S01]  /*5c80*/  @!P3 STG.E.U8 desc[UR12][R8.64+0x8], R5 ;  /* 0x000008050800b986 */ /* 0x0001e2000c10110c */
[C---:B------:R-:W-:Y:S01]  /*5c90*/  ISETP.LT.OR P3, PT, R3.reuse, 0x12, !P1 ;  /* 0x000000120300780c */ /* 0x040fe20004f61670 */
[----:B------:R-:W-:Y:S01]  /*5ca0*/  FMUL R50, R50, R2 ;  /* 0x0000000232327220 */ /* 0x000fe20000400000 */
[----:B-1----:R-:W-:Y:S01]  /*5cb0*/  F2FP.SATFINITE.E4M3.F32.PACK_AB_MERGE_C R7, RZ, R30, RZ ;  /* 0x0000001eff07723e */ /* 0x002fe200048070ff */
[----:B------:R-:W-:Y:S01]  /*5cc0*/  @!P6 STG.E.U8 desc[UR12][R10.64+0x9], R31 ;  /* 0x0000091f0a00e986 */ /* 0x000fe2000c10110c */
[----:B------:R-:W-:Y:S01]  /*5cd0*/  ISETP.LT.OR P6, PT, R3, 0x1a, !P1 ;  /* 0x0000001a0300780c */ /* 0x000fe20004fc1670 */
[-C--:B------:R-:W-:Y:S01]  /*5ce0*/  FMUL R51, R51, R2.reuse ;  /* 0x0000000233337220 */ /* 0x080fe20000400000 */
[----:B------:R-:W-:Y:S01]  /*5cf0*/  F2FP.SATFINITE.E4M3.F32.PACK_AB_MERGE_C R45, RZ, R45, RZ ;  /* 0x0000002dff2d723e */ /* 0x000fe200048070ff */
[----:B------:R1:W-:Y:S01]  /*5d00*/  @!P5 STG.E.U8 desc[UR12][R10.64+0x8], R7 ;  /* 0x000008070a00d986 */ /* 0x0003e2000c10110c */
        /* <DEDUP_REMOVED lines=8> */
[----:B------:R-:W-:Y:S01]  /*5d90*/  ISETP.LT.OR P3, PT, R3, 0x1a, !P0 ;  /* 0x0000001a0300780c */ /* 0x000fe20004761670 */
[----:B------:R-:W-:Y:S01]  /*5da0*/  FMUL R54, R54, R2 ;  /* 0x0000000236367220 */ /* 0x000fe20000400000 */
[----:B------:R-:W-:Y:S01]  /*5db0*/  F2FP.SATFINITE.E4M3.F32.PACK_AB_MERGE_C R49, RZ, R49, RZ ;  /* 0x00000031ff31723e */ /* 0x000fe200048070ff */
[----:B------:R-:W-:Y:S01]  /*5dc0*/  @!P4 STG.E.U8 desc[UR12][R10.64+0x11], R35 ;  /* 0x000011230a00c986 */ /* 0x000fe2000c10110c */
[----:B-1----:R-:W-:Y:S01]  /*5dd0*/  F2FP.SATFINITE.E4M3.F32.PACK_AB_MERGE_C R7, RZ, R36, RZ ;  /* 0x00000024ff07723e */ /* 0x002fe200048070ff */
[----:B------:R-:W-:Y:S01]  /*5de0*/  FMUL R2, R55, R2 ;  /* 0x0000000237027220 */ /* 0x000fe20000400000 */
[----:B------:R-:W-:-:S02]  /*5df0*/  ISETP.LT.OR P4, PT, R3, 0x21, !P1 ;  /* 0x000000210300780c */ /* 0x000fc40004f81670 */
[----:B--2---:R-:W-:Y:S01]  /*5e00*/  F2FP.SATFINITE.E4M3.F32.PACK_AB_MERGE_C R13, RZ, R42, RZ ;  /* 0x0000002aff0d723e */ /* 0x004fe200048070ff */
[----:B------:R0:W-:Y:S01]  /*5e10*/  @!P2 STG.E.U8 desc[UR12][R10.64+0x10], R5 ;  /* 0x000010050a00a986 */ /* 0x0001e2000c10110c */
[C---:B------:R-:W-:Y:S02]  /*5e20*/  ISETP.LT.OR P2, PT, R3.reuse, 0x19, !P0 ;  /* 0x000000190300780c */ /* 0x040fe40004741670 */
[----:B------:R-:W-:Y:S01]  /*5e30*/  F2FP.SATFINITE.E4M3.F32.PACK_AB_MERGE_C R51, RZ, R51, RZ ;  /* 0x00000033ff33723e */ /* 0x000fe200048070ff */
[----:B------:R1:W-:Y:S01]  /*5e40*/  @!P5 STG.E.U8 desc[UR12][R8.64+0x18], R7 ;  /* 0x000018070800d986 */ /* 0x0003e2000c10110c */
[C---:B------:R-:W-:Y:S02]  /*5e50*/  ISETP.LT.OR P5, PT, R3.reuse, 0x22, !P1 ;  /* 0x000000220300780c */ /* 0x040fe40004fa1670 */
[----:B------:R-:W-:Y:S01]  /*5e60*/  F2FP.SATFINITE.E4M3.F32.PACK_AB_MERGE_C R53, RZ, R53, RZ ;  /* 0x00000035ff35723e */ /* 0x000fe200048070ff */
[----:B------:R-:W-:Y:S01]  /*5e70*/  @!P6 STG.E.U8 desc[UR12][R8.64+0x19], R37 ;  /* 0x000019250800e986 */ /* 0x000fe2000c10110c */
[----:B------:R-:W-:-:S02]  /*5e80*/  ISETP.LT.OR P6, PT, R3, 0x21, !P0 ;  /* 0x000000210300780c */ /* 0x000fc400047c1670 */
[----:B0-----:R-:W-:Y:S01]  /*5e90*/  F2FP.SATFINITE.E4M3.F32.PACK_AB_MERGE_C R5, RZ, R38, RZ ;  /* 0x00000026ff05723e */ /* 0x001fe200048070ff */
[----:B------:R-:W-:Y:S01]  /*5ea0*/  @!P3 STG.E.U8 desc[UR12][R10.64+0x19], R39 ;  /* 0x000019270a00b986 */ /* 0x000fe2000c10110c */
[C---:B------:R-:W-:Y:S02]  /*5eb0*/  ISETP.LT.OR P3, PT, R3.reuse, 0x29, !P0 ;  /* 0x000000290300780c */ /* 0x040fe40004761670 */
[----:B-1----:R-:W-:Y:S01]  /*5ec0*/  F2FP.SATFINITE.E4M3.F32.PACK_AB_MERGE_C R7, RZ, R40, RZ ;  /* 0x00000028ff07723e */ /* 0x002fe200048070ff */
[----:B------:R0:W-:Y:S01]  /*5ed0*/  @!P2 STG.E.U8 desc[UR12][R10.64+0x18], R5 ;  /* 0x000018050a00a986 */ /* 0x0001e2000c10110c */
[----:B------:R-:W-:-:S03]  /*5ee0*/  ISETP.LT.OR P2, PT, R3, 0x29, !P1 ;  /* 0x000000290300780c */ /* 0x000fc60004f41670 */
[----:B------:R1:W-:Y:S01]  /*5ef0*/  @!P4 STG.E.U8 desc[UR12][R8.64+0x20], R7 ;  /* 0x000020070800c986 */ /* 0x0003e2000c10110c */
[----:B------:R-:W-:-:S03]  /*5f00*/  ISETP.LT.OR P4, PT, R3, 0x2a, !P0 ;  /* 0x0000002a0300780c */ /* 0x000fc60004781670 */
[----:B------:R-:W-:Y:S01]  /*5f10*/  @!P5 STG.E.U8 desc[UR12][R8.64+0x21], R41 ;  /* 0x000021290800d986 */ /* 0x000fe2000c10110c */
[----:B------:R-:W-:-:S03]  /*5f20*/  ISETP.LT.OR P5, PT, R3, 0x2a, !P1 ;  /* 0x0000002a0300780c */ /* 0x000fc60004fa1670 */
[----:B------:R2:W-:Y:S01]  /*5f30*/  @!P6 STG.E.U8 desc[UR12][R10.64+0x20], R13 ;  /* 0x0000200d0a00e986 */ /* 0x0005e2000c10110c */
[----:B------:R-:W-:Y:S02]  /*5f40*/  ISETP.LT.OR P6, PT, R3, 0x22, !P0 ;  /* 0x000000220300780c */ /* 0x000fe400047c1670 */
[----:B0-----:R-:W-:Y:S02]  /*5f50*/  F2FP.SATFINITE.E4M3.F32.PACK_AB_MERGE_C R5, RZ, R44, RZ ;  /* 0x0000002cff05723e */ /* 0x001fe400048070ff */
[----:B-1----:R-:W-:Y:S02]  /*5f60*/  F2FP.SATFINITE.E4M3.F32.PACK_AB_MERGE_C R7, RZ, R46, RZ ;  /* 0x0000002eff07723e */ /* 0x002fe400048070ff */
[----:B--2---:R-:W-:-:S07]  /*5f70*/  F2FP.SATFINITE.E4M3.F32.PACK_AB_MERGE_C R13, RZ, R48, RZ ;  /* 0x00000030ff0d723e */ /* 0x004fce00048070ff */
[----:B------:R-:W-:Y:S01]  /*5f80*/  @!P6 STG.E.U8 desc[UR12][R10.64+0x21], R43 ;  /* 0x0000212b0a00e986 */ /* 0x000fe2000c10110c */
[----:B------:R-:W-:-:S03]  /*5f90*/  ISETP.LT.OR P6, PT, R3, 0x31, !P1 ;  /* 0x000000310300780c */ /* 0x000fc60004fc1670 */
[----:B------:R0:W-:Y:S01]  /*5fa0*/  @!P2 STG.E.U8 desc[UR12][R8.64+0x28], R5 ;  /* 0x000028050800a986 */ /* 0x0001e2000c10110c */
[----:B------:R-:W-:-:S03]  /*5fb0*/  ISETP.LT.OR P2, PT, R3, 0x32, !P1 ;  /* 0x000000320300780c */ /* 0x000fc60004f41670 */
[----:B------:R-:W-:Y:S01]  /*5fc0*/  @!P5 STG.E.U8 desc[UR12][R8.64+0x29], R45 ;  /* 0x0000292d0800d986 */ /* 0x000fe2000c10110c */
[----:B------:R-:W-:-:S03]  /*5fd0*/  ISETP.LT.OR P5, PT, R3, 0x31, !P0 ;  /* 0x000000310300780c */ /* 0x000fc600047a1670 */
[----:B------:R1:W-:Y:S01]  /*5fe0*/  @!P3 STG.E.U8 desc[UR12][R10.64+0x28], R7 ;  /* 0x000028070a00b986 */ /* 0x0003e2000c10110c */
[C---:B------:R-:W-:Y:S02]  /*5ff0*/  ISETP.LT.OR P3, PT, R3.reuse, 0x39, !P1 ;  /* 0x000000390300780c */ /* 0x040fe40004f61670 */
[C---:B------:R-:W-:Y:S01]  /*6000*/  ISETP.LT.OR P1, PT, R3.reuse, 0x3a, !P1 ;  /* 0x0000003a0300780c */ /* 0x040fe20004f21670 */
[----:B------:R-:W-:Y:S01]  /*6010*/  @!P4 STG.E.U8 desc[UR12][R10.64+0x29], R47 ;  /* 0x0000292f0a00c986 */ /* 0x000fe2000c10110c */
[C---:B------:R-:W-:Y:S02]  /*6020*/  ISETP.LT.OR P4, PT, R3.reuse, 0x32, !P0 ;  /* 0x000000320300780c */ /* 0x040fe40004781670 */
[----:B0-----:R-:W-:Y:S01]  /*6030*/  F2FP.SATFINITE.E4M3.F32.PACK_AB_MERGE_C R5, RZ, R52, RZ ;  /* 0x00000034ff05723e */ /* 0x001fe200048070ff */
[----:B------:R0:W-:Y:S01]  /*6040*/  @!P6 STG.E.U8 desc[UR12][R8.64+0x30], R13 ;  /* 0x0000300d0800e986 */ /* 0x0001e2000c10110c */
[C---:B------:R-:W-:Y:S02]  /*6050*/  ISETP.LT.OR P6, PT, R3.reuse, 0x39, !P0 ;  /* 0x000000390300780c */ /* 0x040fe400047c1670 */
[----:B------:R-:W-:Y:S01]  /*6060*/  ISETP.LT.OR P0, PT, R3, 0x3a, !P0 ;  /* 0x0000003a0300780c */ /* 0x000fe20004701670 */
[----:B------:R2:W-:Y:S01]  /*6070*/  @!P2 STG.E.U8 desc[UR12][R8.64+0x31], R49 ;  /* 0x000031310800a986 */ /* 0x0005e2000c10110c */
[----:B------:R-:W-:-:S02]  /*6080*/  F2FP.SATFINITE.E4M3.F32.PACK_AB_MERGE_C R3, RZ, R50, RZ ;  /* 0x00000032ff03723e */ /* 0x000fc400048070ff */
[----:B-1----:R-:W-:-:S03]  /*6090*/  F2FP.SATFINITE.E4M3.F32.PACK_AB_MERGE_C R7, RZ, R54, RZ ;  /* 0x00000036ff07723e */ /* 0x002fc600048070ff */
[----:B------:R2:W-:Y:S01]  /*60a0*/  @!P5 STG.E.U8 desc[UR12][R10.64+0x30], R3 ;  /* 0x000030030a00d986 */ /* 0x0005e2000c10110c */
[----:B0-----:R-:W-:-:S03]  /*60b0*/  F2FP.SATFINITE.E4M3.F32.PACK_AB_MERGE_C R13, RZ, R2, RZ ;  /* 0x00000002ff0d723e */ /* 0x001fc600048070ff */
[----:B------:R2:W-:Y:S04]  /*60c0*/  @!P4 STG.E.U8 desc[UR12][R10.64+0x31], R51 ;  /* 0x000031330a00c986 */ /* 0x0005e8000c10110c */
[----:B------:R2:W-:Y:S04]  /*60d0*/  @!P3 STG.E.U8 desc[UR12][R8.64+0x38], R5 ;  /* 0x000038050800b986 */ /* 0x0005e8000c10110c */
[----:B------:R2:W-:Y:S04]  /*60e0*/  @!P1 STG.E.U8 desc[UR12][R8.64+0x39], R53 ;  /* 0x0000393508009986 */ /* 0x0005e8000c10110c */
[----:B------:R2:W-:Y:S01]  /*60f0*/  @!P6 STG.E.U8 desc[UR12][R10.64+0x38], R7 ;  /* 0x000038070a00e986 */ /* 0x0005e2000c10110c */
[----:B------:R-:W-:Y:S05]  /*6100*/  @P0 EXIT ;  /* 0x000000000000094d */ /* 0x000fea0003800000 */
[----:B------:R-:W-:Y:S01]  /*6110*/  STG.E.U8 desc[UR12][R10.64+0x39], R13 ;  /* 0x0000390d0a007986 */ /* 0x000fe2000c10110c */
[----:B------:R-:W-:Y:S05]  /*6120*/  EXIT ;  /* 0x000000000000794d */ /* 0x000fea0003800000 */
.L_x_14:
[----:B------:R-:W-:-:S13]  /*6130*/  ISETP.NE.AND P0, PT, R10, RZ, PT ;  /* 0x000000ff0a00720c */ /* 0x000fda0003f05270 */
[----:B------:R-:W-:Y:S05]  /*6140*/  @P0 EXIT ;  /* 0x000000000000094d */ /* 0x000fea0003800000 */
[----:B------:R-:W-:Y:S01]  /*6150*/  ELECT P0, URZ, PT ;  /* 0x00000000003f782f */ /* 0x000fe20003800000 */
[----:B------:R-:W-:-:S12]  /*6160*/  BSSY B0, `(.L_x_157) ;  /* 0x0000086000007945 */ /* 0x000fd80003800000 */
[----:B------:R-:W-:Y:S05]  /*6170*/  @!P0 BRA `(.L_x_158) ;  /* 0x0000000800108947 */ /* 0x000fea0003800000 */
[----:B------:R-:W-:-:S13]  /*6180*/  ISETP.GE.AND P0, PT, R8, 0x1, PT ;  /* 0x000000010800780c */ /* 0x000fda0003f06270 */
[----:B------:R-:W-:Y:S05]  /*6190*/  @!P0 BRA `(.L_x_158) ;  /* 0x0000000800088947 */ /* 0x000fea0003800000 */
[----:B------:R-:W3:Y:S01]  /*61a0*/  S2R R7, SR_CgaCtaId ;  /* 0x0000000000077919 */ /* 0x000ee20000008800 */
[----:B------:R-:W-:Y:S01]  /*61b0*/  LOP3.LUT P0, RZ, R12, 0x1f, RZ, 0xc0, !PT ;  /* 0x0000001f0cff7812 */ /* 0x000fe2000780c0ff */
[----:B------:R-:W-:Y:S01]  /*61c0*/  IMAD.SHL.U32 R21, R13, 0x80, RZ ;  /* 0x000000800d157824 */ /* 0x000fe200078e00ff */
[----:B------:R-:W-:Y:S01]  /*61d0*/  ULDC UR4, c[0x0][0x384] ;  /* 0x0000e10000047ab9 */ /* 0x000fe20000000800 */
[C---:B------:R-:W-:Y:S01]  /*61e0*/  ISETP.NE.AND P1, PT, R3.reuse, RZ, PT ;  /* 0x000000ff0300720c */ /* 0x040fe20003f25270 */
[----:B------:R-:W-:Y:S01]  /*61f0*/  ULDC UR5, c[0x0][0x388] ;  /* 0x0000e20000057ab9 */ /* 0x000fe20000000800 */
[----:B------:R-:W-:Y:S01]  /*6200*/  ISETP.NE.OR P0, PT, R3, RZ, !P0 ;  /* 0x000000ff0300720c */ /* 0x000fe20004705670 */
[----:B------:R-:W-:Y:S01]  /*6210*/  IMAD.HI.U32 R3, R21, UR4, RZ ;  /* 0x0000000415037c27 */ /* 0x000fe2000f8e00ff */
[----:B------:R-:W-:Y:S02]  /*6220*/  LOP3.LUT R20, R6, 0x2, RZ, 0xfc, !PT ;  /* 0x0000000206147812 */ /* 0x000fe400078efcff */
[----:B------:R-:W-:Y:S01]  /*6230*/  CS2R R10, SRZ ;  /* 0x00000000000a7805 */ /* 0x000fe2000001ff00 */
[----:B------:R-:W-:Y:S01]  /*6240*/  VIADD R22, R8, 0x1 ;  /* 0x0000000108167836 */ /* 0x000fe20000000000 */
[----:B------:R-:W-:Y:S01]  /*6250*/  SHF.R.U32.HI R3, RZ, UR5, R3 ;  /* 0x00000005ff037c19 */ /* 0x000fe20008011603 */
[----:B------:R-:W-:-:S02]  /*6260*/  IMAD.MOV.U32 R4, RZ, RZ, 0x1 ;  /* 0x00000001ff047424 */ /* 0x000fc400078e00ff */
[----:B------:R-:W-:Y:S02]  /*6270*/  IMAD.MOV.U32 R5, RZ, RZ, RZ ;  /* 0x000000ffff057224 */ /* 0x000fe400078e00ff */
[----:B------:R-:W-:Y:S02]  /*6280*/  IMAD.MOV.U32 R9, RZ, RZ, RZ ;  /* 0x000000ffff097224 */ /* 0x000fe400078e00ff */
[----:B---3-5:R-:W-:-:S05]  /*6290*/  IMAD.SHL.U32 R0, R7, 0x20, RZ ;  /* 0x0000002007007824 */ /* 0x028fca00078e00ff */
[----:B------:R-:W-:-:S05]  /*62a0*/  LOP3.LUT R0, R0, 0x20, RZ, 0xc0, !PT ;  /* 0x0000002000007812 */ /* 0x000fca00078ec0ff */
[----:B--2---:R-:W-:Y:S02]  /*62b0*/  IMAD R2, R15, 0x40, R0 ;  /* 0x000000400f027824 */ /* 0x004fe400078e0200 */
[----:B------:R-:W-:Y:S02]  /*62c0*/  IMAD.SHL.U32 R0, R7, 0x400, RZ ;  /* 0x0000040007007824 */ /* 0x000fe400078e00ff */
[----:B------:R-:W-:-:S03]  /*62d0*/  IMAD.MOV.U32 R7, RZ, RZ, RZ ;  /* 0x000000ffff077224 */ /* 0x000fc600078e00ff */
[----:B------:R-:W-:-:S07]  /*62e0*/  LOP3.LUT R0, R0, 0x400, RZ, 0xc0, !PT ;  /* 0x0000040000007812 */ /* 0x000fce00078ec0ff */
.L_x_162:
[----:B------:R-:W0:Y:S01]  /*62f0*/  S2R R13, SR_CgaCtaId ;  /* 0x00000000000d7919 */ /* 0x000e220000008800 */
[----:B------:R-:W-:-:S04]  /*6300*/  MOV R12, 0x400 ;  /* 0x00000400000c7802 */ /* 0x000fc80000000f00 */
[----:B0-----:R-:W-:Y:S02]  /*6310*/  LEA R18, R13, R12, 0x18 ;  /* 0x0000000c0d127211 */ /* 0x001fe400078ec0ff */
[----:B------:R-:W-:-:S03]  /*6320*/  SHF.L.U32 R12, R4, 0x1f, RZ ;  /* 0x0000001f040c7819 */ /* 0x000fc600000006ff */
[----:B------:R-:W-:-:S07]  /*6330*/  IMAD R19, R5, 0x8, R18 ;  /* 0x0000000805137824 */ /* 0x000fce00078e0212 */
.L_x_159:
[----:B0-----:R0:W1:Y:S02]  /*6340*/  SYNCS.PHASECHK.TRANS64.TRYWAIT P2, [R19+URZ+0x37928], R12 ;  /* 0x0379280c130075a7 */ /* 0x001064000804017f */
[----:B-1----:R-:W-:Y:S05]  /*6350*/  @!P2 NANOSLEEP.SYNCS 0x989680 ;  /* 0x009896800000a95d */ /* 0x002fea0003900000 */
[----:B------:R-:W1:Y:S02]  /*6360*/  @!P2 SYNCS.PHASECHK.TRANS64 P2, [R19+URZ+0x37928], R12 ;  /* 0x0379280c1300a5a7 */ /* 0x000e64000804007f */
[----:B-1----:R-:W-:Y:S05]  /*6370*/  @!P2 BRA `(.L_x_159) ;  /* 0xfffffffc00f0a947 */ /* 0x002fea000383ffff */
[----:B0-----:R-:W0:Y:S02]  /*6380*/  @!P1 LDC R12, c[0x0][0x580] ;  /* 0x00016000ff0c9b82 */ /* 0x001e240000000800 */
[----:B0-----:R0:W-:Y:S02]  /*6390*/  @!P1 SYNCS.ARRIVE.TRANS64 RZ, [R19+URZ+0x37800], R12 ;  /* 0x0378000c13ff99a7 */ /* 0x0011e4000800003f */
[----:B0-----:R-:W-:-:S04]  /*63a0*/  PRMT R12, R20, 0x9910, RZ ;  /* 0x00009910140c7816 */ /* 0x001fc800000000ff */
[----:B------:R-:W-:-:S13]  /*63b0*/  ISETP.NE.AND P2, PT, R12, 0x2, PT ;  /* 0x000000020c00780c */ /* 0x000fda0003f45270 */
[----:B------:R-:W-:Y:S05]  /*63c0*/  @P2 BRA `(.L_x_160) ;  /* 0x0000000000042947 */ /* 0x000fea0003800000 */
[----:B------:R-:W-:Y:S01]  /*63d0*/  BPT.TRAP 0x1 ;  /* 0x000000040000795c */ /* 0x000fe20000300000 */
.L_x_160:
[----:B------:R-:W-:Y:S05]  /*63e0*/  @P0 BRA `(.L_x_161) ;  /* 0x0000000000040947 */ /* 0x000fea0003800000 */
[----:B------:R-:W-:Y:S01]  /*63f0*/  BPT.TRAP 0x1 ;  /* 0x000000040000795c */ /* 0x000fe20000300000 */
.L_x_161:
[----:B------:R-:W0:Y:S01]  /*6400*/  LDC R14, c[0x0][0x380] ;  /* 0x0000e000ff0e7b82 */ /* 0x000e220000000800 */
[----:B------:R-:W-:Y:S01]  /*6410*/  R2UR UR4, R3 ;  /* 0x00000000030472ca */ /* 0x000fe200000e0000 */
[----:B------:R-:W-:Y:S01]  /*6420*/  ULDC UR14, c[0x0][0x38c] ;  /* 0x0000e300000e7ab9 */ /* 0x000fe20000000800 */
[----:B------:R-:W-:Y:S01]  /*6430*/  R2UR UR13, R21 ;  /* 0x00000000150d72ca */ /* 0x000fe200000e0000 */
[----:B------:R-:W-:Y:S01]  /*6440*/  UISETP.NE.AND UP0, UPT, UR14, 0x1, UPT ;  /* 0x000000010e00788c */ /* 0x000fe2000bf05270 */
[----:B------:R-:W-:Y:S01]  /*6450*/  R2UR UR25, R18 ;  /* 0x00000000121972ca */ /* 0x000fe200000e0000 */
[----:B------:R-:W-:Y:S01]  /*6460*/  ULDC UR24, c[0x0][0x398] ;  /* 0x0000e60000187ab9 */ /* 0x000fe20000000800 */
[----:B------:R-:W-:Y:S01]  /*6470*/  R2UR UR17, R19 ;  /* 0x00000000131172ca */ /* 0x000fe200000e0000 */
[----:B------:R-:W1:Y:S01]  /*6480*/  LDC.64 R12, c[0x0][0x3f8] ;  /* 0x0000fe00ff0c7b82 */ /* 0x000e620000000a00 */
[----:B------:R-:W-:Y:S01]  /*6490*/  R2UR UR18, R11 ;  /* 0x000000000b1272ca */ /* 0x000fe200000e0000 */
[----:B------:R-:W-:Y:S01]  /*64a0*/  ULDC UR12, c[0x0][0x3ec] ;  /* 0x0000fb00000c7ab9 */ /* 0x000fe20000000800 */
[----:B------:R-:W-:Y:S01]  /*64b0*/  R2UR UR16, R5 ;  /* 0x00000000051072ca */ /* 0x000fe200000e0000 */
[----:B------:R-:W-:Y:S01]  /*64c0*/  VIADD R22, R22, 0xffffffff ;  /* 0xffffffff16167836 */ /* 0x000fe20000000000 */
[----:B------:R-:W-:Y:S01]  /*64d0*/  ULDC.64 UR28, c[0x0][0x198] ;  /* 0x00006600001c7ab9 */ /* 0x000fe20000000a00 */
[----:B------:R-:W-:Y:S01]  /*64e0*/  ULDC.64 UR20, c[0x0][0x3f0] ;  /* 0x0000fc0000147ab9 */ /* 0x000fe20000000a00 */
[----:B------:R-:W-:Y:S01]  /*64f0*/  @UP0 ULDC.64 UR8, c[0x0][0x390] ;  /* 0x0000e40000080ab9 */ /* 0x000fe20000000a00 */
[----:B------:R-:W1:Y:S01]  /*6500*/  LDC.64 R16, c[0x0][0x3d0] ;  /* 0x0000f400ff107b82 */ /* 0x000e620000000a00 */
[----:B------:R-:W-:Y:S01]  /*6510*/  ISETP.GT.AND P6, PT, R22, 0x1, PT ;  /* 0x000000011600780c */ /* 0x000fe20003fc4270 */
[----:B------:R-:W-:Y:S01]  /*6520*/  UMOV UR32, 0x30000 ;  /* 0x0003000000207882 */ /* 0x000fe20000000000 */
[----:B------:R-:W-:Y:S01]  /*6530*/  UMOV UR26, 0x0 ;  /* 0x00000000001a7882 */ /* 0x000fe20000000000 */
[----:B------:R-:W-:-:S02]  /*6540*/  UIADD3 UR17, UR17, 0x37800, URZ ;  /* 0x0003780011117890 */ /* 0x000fc4000fffe03f */
[----:B------:R-:W-:Y:S01]  /*6550*/  USHF.L.U32 UR18, UR18, 0x5, URZ ;  /* 0x0000000512127899 */ /* 0x000fe2000800063f */
[----:B0-----:R-:W-:Y:S01]  /*6560*/  ISETP.NE.AND P2, PT, R14, 0x1, PT ;  /* 0x000000010e00780c */ /* 0x001fe20003f45270 */
[----:B------:R-:W0:Y:S01]  /*6570*/  LDC.64 R18, c[0x0][0x3e0] ;  /* 0x0000f800ff127b82 */ /* 0x000e220000000a00 */
[----:B------:R-:W-:Y:S01]  /*6580*/  ULEA UR16, UR16, UR25, 0xc ;  /* 0x0000001910107291 */ /* 0x000fe2000f8e603f */
[----:B------:R-:W-:-:S10]  /*6590*/  UMOV UR27, 0x10000000 ;  /* 0x10000000001b7882 */ /* 0x000fd40000000000 */
[----:B------:R-:W-:Y:S01]  /*65a0*/  @P2 IMAD.U32 R15, RZ, RZ, UR4 ;  /* 0x00000004ff0f2e24 */ /* 0x000fe2000f8e00ff */
[----:B------:R-:W-:Y:S01]  /*65b0*/  ULDC.64 UR4, c[0x0][0x3c8] ;  /* 0x0000f20000047ab9 */ /* 0x000fe20000000a00 */
[----:B-1----:R-:W-:-:S03]  /*65c0*/  IMAD R13, R7, R16, R13 ;  /* 0x00000010070d7224 */ /* 0x002fc600078e020d */
[----:B------:R-:W-:Y:S01]  /*65d0*/  @P2 R2UR UR13, R15 ;  /* 0x000000000f0d22ca */ /* 0x000fe200000e0000 */
[----:B------:R-:W-:Y:S01]  /*65e0*/  IMAD R12, R9, UR5, R12 ;  /* 0x00000005090c7c24 */ /* 0x000fe2000f8e020c */
[----:B------:R-:W1:Y:S03]  /*65f0*/  LDC R15, c[0x0][0x400] ;  /* 0x00010000ff0f7b82 */ /* 0x000e660000000800 */
[----:B------:R-:W-:Y:S02]  /*6600*/  IMAD.U32 R12, R13, 0x20, R12 ;  /* 0x000000200d0c7824 */ /* 0x000fe400078e000c */
[----:B------:R-:W-:-:S05]  /*6610*/  VIADD R13, R11, 0x1 ;  /* 0x000000010b0d7836 */ /* 0x000fca0000000000 */
[----:B------:R-:W-:Y:S01]  /*6620*/  ISETP.NE.AND P2, PT, R13, UR15, PT ;  /* 0x0000000f0d007c0c */ /* 0x000fe2000bf45270 */
[----:B------:R-:W-:Y:S02]  /*6630*/  UIADD3 UR6, -UR13, URZ, URZ ;  /* 0x0000003f0d067290 */ /* 0x000fe4000fffe13f */
[----:B------:R-:W-:-:S04]  /*6640*/  UMOV UR5, UR13 ;  /* 0x0000000d00057c82 */ /* 0x000fc80008000000 */
[----:B------:R-:W-:Y:S01]  /*6650*/  IMAD R14, R14, UR6, R21 ;  /* 0x000000060e0e7c24 */ /* 0x000fe2000f8e0215 */
[----:B------:R-:W-:Y:S02]  /*6660*/  UIMAD.WIDE.U32 UR6, UR13, UR8, URZ ;  /* 0x000000080d0672a5 */ /* 0x000fe4000f8e003f */
[----:B------:R-:W-:Y:S02]  /*6670*/  UIADD3 UR6, UP1, UR28, 0xf0, URZ ;  /* 0x000000f01c067890 */ /* 0x000fe4000ff3e03f */
[----:B------:R-:W-:Y:S01]  /*6680*/  @UP0 USHF.R.U32.HI UR5, URZ, UR9, UR7 ;  /* 0x000000093f050299 */ /* 0x000fe20008011607 */
[----:B------:R-:W-:Y:S01]  /*6690*/  R2UR UR19, R14 ;  /* 0x000000000e1372ca */ /* 0x000fe200000e0000 */
[----:B------:R-:W-:Y:S01]  /*66a0*/  UISETP.NE.AND UP0, UPT, UR24, 0x1, UPT ;  /* 0x000000011800788c */ /* 0x000fe2000bf05270 */
[----:B-1----:R-:W-:Y:S01]  /*66b0*/  IMAD R11, R10, R17, R15 ;  /* 0x000000110a0b7224 */ /* 0x002fe200078e020f */
[----:B------:R-:W-:Y:S01]  /*66c0*/  ULDC.64 UR8, c[0x0][0x3c0] ;  /* 0x0000f00000087ab9 */ /* 0x000fe20000000a00 */
[----:B------:R-:W-:Y:S01]  /*66d0*/  VIADD R15, R9, 0x1 ;  /* 0x00000001090f7836 */ /* 0x000fe20000000000 */
[----:B------:R-:W-:Y:S01]  /*66e0*/  UIADD3 UR7, -UR5, URZ, URZ ;  /* 0x0000003f05077290 */ /* 0x000fe2000fffe13f */
[----:B------:R-:W-:Y:S01]  /*66f0*/  @P2 IMAD.MOV R15, RZ, RZ, R9 ;  /* 0x000000ffff0f2224 */ /* 0x000fe200078e0209 */
[----:B------:R-:W-:Y:S01]  /*6700*/  UMOV UR22, UR5 ;  /* 0x0000000500167c82 */ /* 0x000fe20008000000 */
[----:B------:R-:W-:Y:S01]  /*6710*/  IMAD.U32 R11, R11, 0x400, R12 ;  /* 0x000004000b0b7824 */ /* 0x000fe200078e000c */
[----:B------:R-:W-:Y:S01]  /*6720*/  UIMAD UR7, UR14, UR7, UR13 ;  /* 0x000000070e0772a4 */ /* 0x000fe2000f8e020d */
[----:B------:R-:W-:Y:S01]  /*6730*/  IMAD R12, R5, 0x800, R0 ;  /* 0x00000800050c7824 */ /* 0x000fe200078e0200 */
[----:B0-----:R-:W-:Y:S01]  /*6740*/  ISETP.NE.AND P3, PT, R15, R18, PT ;  /* 0x000000120f00720c */ /* 0x001fe20003f65270 */
[----:B------:R-:W-:Y:S01]  /*6750*/  @UP0 ULDC UR10, c[0x0][0x39c] ;  /* 0x0000e700000a0ab9 */ /* 0x000fe20000000800 */
[----:B------:R-:W-:Y:S01]  /*6760*/  @UP0 ULDC UR31, c[0x0][0x3a0] ;  /* 0x0000e800001f0ab9 */ /* 0x000fe20000000800 */
[----:B------:R-:W-:Y:S01]  /*6770*/  UIMAD.WIDE.U32 UR10, UR5, UR10, URZ ;  /* 0x0000000a050a72a5 */ /* 0x000fe2000f8e003f */
[----:B------:R-:W-:Y:S01]  /*6780*/  R2UR UR30, R11 ;  /* 0x000000000b1e72ca */ /* 0x000fe200000e0000 */
[----:B------:R-:W-:Y:S01]  /*6790*/  UIMAD UR19, UR19, UR8, UR12 ;  /* 0x00000008131372a4 */ /* 0x000fe2000f8e020c */
[----:B------:R-:W-:Y:S01]  /*67a0*/  R2UR UR23, R12 ;  /* 0x000000000c1772ca */ /* 0x000fe200000e0000 */
[----:B------:R-:W-:Y:S01]  /*67b0*/  @UP0 USHF.R.U32.HI UR22, URZ, UR31, UR11 ;  /* 0x0000001f3f160299 */ /* 0x000fe2000801160b */
[----:B------:R-:W-:Y:S01]  /*67c0*/  VIADD R12, R7, 0x1 ;  /* 0x00000001070c7836 */ /* 0x000fe20000000000 */
[----:B------:R-:W-:Y:S01]  /*67d0*/  UIADD3 UR28, UP2, UR28, 0x270, URZ ;  /* 0x000002701c1c7890 */ /* 0x000fe2000ff5e03f */
[----:B------:R-:W-:Y:S01]  /*67e0*/  R2UR UR12, R9 ;  /* 0x00000000090c72ca */ /* 0x000fe200000e0000 */
[----:B------:R-:W-:Y:S01]  /*67f0*/  UIADD3 UR8, -UR22, URZ, URZ ;  /* 0x0000003f16087290 */ /* 0x000fe2000fffe13f */
[----:B------:R-:W-:Y:S01]  /*6800*/  R2UR UR13, R7 ;  /* 0x00000000070d72ca */ /* 0x000fe200000e0000 */
[----:B------:R-:W-:Y:S01]  /*6810*/  @P3 IMAD.MOV R12, RZ, RZ, R7 ;  /* 0x000000ffff0c3224 */ /* 0x000fe200078e0207 */
[----:B------:R-:W-:Y:S01]  /*6820*/  R2UR UR11, R2 ;  /* 0x00000000020b72ca */ /* 0x000fe200000e0000 */
[----:B------:R-:W-:Y:S01]  /*6830*/  UIMAD UR5, UR24, UR8, UR5 ;  /* 0x00000008180572a4 */ /* 0x000fe2000f8e0205 */
[----:B------:R-:W-:Y:S01]  /*6840*/  R2UR UR14, R10 ;  /* 0x000000000a0e72ca */ /* 0x000fe200000e0000 */
[----:B------:R-:W-:Y:S01]  /*6850*/  UIMAD UR20, UR7, UR9, UR20 ;  /* 0x00000009071472a4 */ /* 0x000fe2000f8e0214 */
[----:B------:R-:W-:Y:S01]  /*6860*/  ISETP.NE.AND P4, PT, R12, R19, PT ;  /* 0x000000130c00720c */ /* 0x000fe20003f85270 */
[----:B------:R-:W-:Y:S01]  /*6870*/  UIMAD UR21, UR5, UR4, UR21 ;  /* 0x00000004051572a4 */ /* 0x000fe2000f8e0215 */
[----:B------:R-:W-:Y:S01]  /*6880*/  VIADD R5, R5, 0x1 ;  /* 0x0000000105057836 */ /* 0x000fe20000000000 */
[----:B------:R-:W-:Y:S01]  /*6890*/  UIADD3.X UR7, URZ, UR29, URZ, UP1, !UPT ;  /* 0x0000001d3f077290 */ /* 0x000fe20008ffe43f */
[----:B------:R-:W-:Y:S01]  /*68a0*/  VIADD R14, R10, 0x1 ;  /* 0x000000010a0e7836 */ /* 0x000fe20000000000 */
[----:B------:R-:W-:Y:S01]  /*68b0*/  UPRMT UR4, UR30, 0x5410, URZ ;  /* 0x000054101e047896 */ /* 0x000fe2000800003f */
[----:B------:R-:W-:Y:S01]  /*68c0*/  SEL R11, R13, RZ, P2 ;  /* 0x000000ff0d0b7207 */ /* 0x000fe20001000000 */
[----:B------:R-:W-:Y:S01]  /*68d0*/  UIADD3 UR8, UR25, 0x25000, UR23 ;  /* 0x0002500019087890 */ /* 0x000fe2000fffe017 */
[----:B------:R-:W-:Y:S01]  /*68e0*/  ISETP.NE.AND P5, PT, R5, 0x25, PT ;  /* 0x000000250500780c */ /* 0x000fe20003fa5270 */
[----:B------:R-:W-:Y:S01]  /*68f0*/  UIADD3.X UR29, URZ, UR29, URZ, UP2, !UPT ;  /* 0x0000001d3f1d7290 */ /* 0x000fe200097fe43f */
[----:B------:R-:W-:Y:S01]  /*6900*/  SEL R9, R15, RZ, P3 ;  /* 0x000000ff0f097207 */ /* 0x000fe20001800000 */
[----:B------:R-:W-:Y:S01]  /*6910*/  UMOV UR9, UR17 ;  /* 0x0000001100097c82 */ /* 0x000fe20008000000 */
[----:B------:R-:W-:Y:S01]  /*6920*/  UMOV UR10, UR18 ;  /* 0x00000012000a7c82 */ /* 0x000fe20008000000 */
[----:B------:R-:W-:Y:S01]  /*6930*/  SEL R7, RZ, 0x1, P5 ;  /* 0x00000001ff077807 */ /* 0x000fe20002800000 */
[----:B------:R0:W-:Y:S01]  /*6940*/  UTMALDG.5D.IM2COL [UR16], [UR6], UR4 ;  /* 0x00000010060073b4 */ /* 0x0001e20008060004 */
[----:B------:R-:W-:Y:S01]  /*6950*/  @P4 IMAD.MOV R14, RZ, RZ, R10 ;  /* 0x000000ffff0e4224 */ /* 0x000fe200078e020a */
[----:B------:R-:W-:-:S02]  /*6960*/  SEL R5, R5, RZ, P5 ;  /* 0x000000ff05057207 */ /* 0x000fc40002800000 */
[----:B------:R-:W-:Y:S01]  /*6970*/  LOP3.LUT R4, R4, R7, RZ, 0x3c, !PT ;  /* 0x0000000704047212 */ /* 0x000fe200078e3cff */
[----:B------:R-:W-:Y:S01]  /*6980*/  IMAD.MOV.U32 R10, RZ, RZ, R14 ;  /* 0x000000ffff0a7224 */ /* 0x000fe200078e000e */
[----:B------:R-:W-:Y:S01]  /*6990*/  SEL R7, R12, RZ, P4 ;  /* 0x000000ff0c077207 */ /* 0x000fe20002000000 */
[----:B------:R0:W-:Y:S02]  /*69a0*/  UTMALDG.5D.MULTICAST [UR8], [UR28], UR32, desc[UR26] ;  /* 0x00001a081c0073b4 */ /* 0x0001e40008021820 */
[----:B0-----:R-:W-:Y:S05]  /*69b0*/  @P6 BRA `(.L_x_162) ;  /* 0xfffffff8004c6947 */ /* 0x001fea000383ffff */
.L_x_158:
[----:B------:R-:W-:Y:S05]  /*69c0*/  BSYNC B0 ;  /* 0x0000000000007941 */ /* 0x000fea0003800000 */
.L_x_157:
[----:B------:R-:W-:Y:S01]  /*69d0*/  ISETP.GE.U32.AND P0, PT, R8, 0x25, PT ;  /* 0x000000250800780c */ /* 0x000fe20003f06070 */
[----:B------:R-:W-:-:S12]  /*69e0*/  IMAD.MOV.U32 R4, RZ, RZ, 0x1 ;  /* 0x00000001ff047424 */ /* 0x000fd800078e00ff */
[----:B------:R-:W-:Y:S05]  /*69f0*/  @!P0 BRA `(.L_x_163) ;  /* 0x00000000001c8947 */ /* 0x000fea0003800000 */
[----:B--2--5:R-:W-:-:S04]  /*6a00*/  IMAD.WIDE.U32 R2, R8, -0x45306eb3, RZ ;  /* 0xbacf914d08027825 */ /* 0x024fc800078e00ff */
[----:B------:R-:W-:-:S05]  /*6a10*/  IMAD.IADD R2, R8, 0x1, -R3 ;  /* 0x0000000108027824 */ /* 0x000fca00078e0a03 */
[----:B------:R-:W-:-:S04]  /*6a20*/  LEA.HI R2, R2, R3, RZ, 0x1f ;  /* 0x0000000302027211 */ /* 0x000fc800078ff8ff */
[----:B------:R-:W-:-:S04]  /*6a30*/  SHF.R.U32.HI R2, RZ, 0x5, R2 ;  /* 0x00000005ff027819 */ /* 0x000fc80000011602 */
[----:B------:R-:W-:-:S04]  /*6a40*/  LOP3.LUT R2, R2, 0x1, RZ, 0xc0, !PT ;  /* 0x0000000102027812 */ /* 0x000fc800078ec0ff */
[----:B------:R-:W-:-:S04]  /*6a50*/  ISETP.NE.U32.AND P0, PT, R2, 0x1, PT ;  /* 0x000000010200780c */ /* 0x000fc80003f05070 */
[----:B------:R-:W-:-:S09]  /*6a60*/  SEL R4, RZ, 0x1, !P0 ;  /* 0x00000001ff047807 */ /* 0x000fd20004000000 */
.L_x_163:
[----:B------:R-:W-:Y:S05]  /*6a70*/  WARPSYNC.ALL ;  /* 0x0000000000007948 */ /* 0x000fea0003800000 */
[----:B------:R-:W-:-:S13]  /*6a80*/  ELECT P0, URZ, PT ;  /* 0x00000000003f782f */ /* 0x000fda0003800000 */
[----:B------:R-:W-:Y:S05]  /*6a90*/  @!P0 EXIT ;  /* 0x000000000000894d */ /* 0x000fea0003800000 */
[----:B------:R-:W-:-:S04]  /*6aa0*/  LOP3.LUT R6, R6, 0x2, RZ, 0xfc, !PT ;  /* 0x0000000206067812 */ /* 0x000fc800078efcff */
[----:B------:R-:W-:-:S13]  /*6ab0*/  ISETP.NE.AND P0, PT, R6, 0x3, PT ;  /* 0x000000030600780c */ /* 0x000fda0003f05270 */
[----:B------:R-:W-:Y:S05]  /*6ac0*/  @!P0 BRA `(.L_x_164) ;  /* 0x0000000000048947 */ /* 0x000fea0003800000 */
[----:B------:R-:W-:Y:S01]  /*6ad0*/  BPT.TRAP 0x1 ;  /* 0x000000040000795c */ /* 0x000fe20000300000 */
.L_x_164:
[----:B------:R-:W0:Y:S01]  /*6ae0*/  S2R R5, SR_CgaCtaId ;  /* 0x0000000000057919 */ /* 0x000e220000008800 */
[----:B--2--5:R-:W-:Y:S01]  /*6af0*/  IMAD.WIDE.U32 R2, R8, -0x45306eb3, RZ ;  /* 0xbacf914d08027825 */ /* 0x024fe200078e00ff */
[----:B---3--:R-:W-:-:S03]  /*6b00*/  MOV R0, 0x400 ;  /* 0x0000040000007802 */ /* 0x008fc60000000f00 */
[----:B------:R-:W-:-:S05]  /*6b10*/  IMAD.IADD R2, R8, 0x1, -R3 ;  /* 0x0000000108027824 */ /* 0x000fca00078e0a03 */
[----:B------:R-:W-:-:S04]  /*6b20*/  LEA.HI R2, R2, R3, RZ, 0x1f ;  /* 0x0000000302027211 */ /* 0x000fc800078ff8ff */
[----:B------:R-:W-:-:S05]  /*6b30*/  SHF.R.U32.HI R3, RZ, 0x5, R2 ;  /* 0x00000005ff037819 */ /* 0x000fca0000011602 */
[----:B------:R-:W-:Y:S01]  /*6b40*/  IMAD R3, R3, -0x25, R8 ;  /* 0xffffffdb03037824 */ /* 0x000fe200078e0208 */
[----:B0-----:R-:W-:Y:S02]  /*6b50*/  LEA R0, R5, R0, 0x18 ;  /* 0x0000000005007211 */ /* 0x001fe400078ec0ff */
[----:B------:R-:W-:-:S03]  /*6b60*/  SHF.L.U32 R5, R4, 0x1f, RZ ;  /* 0x0000001f04057819 */ /* 0x000fc600000006ff */
[----:B------:R-:W-:-:S04]  /*6b70*/  VIADD R0, R0, 0x37928 ;  /* 0x0003792800007836 */ /* 0x000fc80000000000 */
[----:B------:R-:W-:-:S07]  /*6b80*/  IMAD R2, R3, 0x8, R0 ;  /* 0x0000000803027824 */ /* 0x000fce00078e0200 */
.L_x_165:
[----:B0-----:R0:W1:Y:S02]  /*6b90*/  SYNCS.PHASECHK.TRANS64.TRYWAIT P0, [R2+URZ], R5 ;  /* 0x00000005020075a7 */ /* 0x001064000800017f */
[----:B-1----:R-:W-:Y:S05]  /*6ba0*/  @!P0 NANOSLEEP.SYNCS 0x989680 ;  /* 0x009896800000895d */ /* 0x002fea0003900000 */
[----:B------:R-:W1:Y:S02]  /*6bb0*/  @!P0 SYNCS.PHASECHK.TRANS64 P0, [R2+URZ], R5 ;  /* 0x00000005020085a7 */ /* 0x000e64000800007f */
[----:B-1----:R-:W-:Y:S05]  /*6bc0*/  @!P0 BRA `(.L_x_165) ;  /* 0xfffffffc00f08947 */ /* 0x002fea000383ffff */
[----:B------:R-:W-:-:S05]  /*6bd0*/  VIADD R3, R3, 0x1 ;  /* 0x0000000103037836 */ /* 0x000fca0000000000 */
[----:B------:R-:W-:-:S04]  /*6be0*/  ISETP.NE.AND P0, PT, R3, 0x25, PT ;  /* 0x000000250300780c */ /* 0x000fc80003f05270 */
[----:B0-----:R-:W-:Y:S02]  /*6bf0*/  SEL R5, RZ, 0x1, P0 ;  /* 0x00000001ff057807 */ /* 0x001fe40000000000 */
[----:B------:R-:W-:Y:S02]  /*6c00*/  SEL R3, R3, RZ, P0 ;  /* 0x000000ff03037207 */ /* 0x000fe40000000000 */
[----:B------:R-:W-:-:S03]  /*6c10*/  LOP3.LUT R7, R4, R5, RZ, 0x3c, !PT ;  /* 0x0000000504077212 */ /* 0x000fc600078e3cff */
[----:B------:R-:W-:Y:S01]  /*6c20*/  IMAD R2, R3, 0x8, R0 ;  /* 0x0000000803027824 */ /* 0x000fe200078e0200 */
[----:B------:R-:W-:-:S07]  /*6c30*/  SHF.L.U32 R5, R7, 0x1f, RZ ;  /* 0x0000001f07057819 */ /* 0x000fce00000006ff */
.L_x_166:
        /* <DEDUP_REMOVED lines=11> */
.L_x_167:
        /* <DEDUP_REMOVED lines=11> */
.L_x_168:
        /* <DEDUP_REMOVED lines=11> */
.L_x_169:
        /* <DEDUP_REMOVED lines=11> */
.L_x_170:
        /* <DEDUP_REMOVED lines=11> */
.L_x_171:
        /* <DEDUP_REMOVED lines=11> */
.L_x_172:
        /* <DEDUP_REMOVED lines=11> */
.L_x_173:
        /* <DEDUP_REMOVED lines=11> */
.L_x_174:
        /* <DEDUP_REMOVED lines=11> */
.L_x_175:
        /* <DEDUP_REMOVED lines=11> */
.L_x_176:
        /* <DEDUP_REMOVED lines=11> */
.L_x_177:
        /* <DEDUP_REMOVED lines=11> */
.L_x_178:
        /* <DEDUP_REMOVED lines=11> */
.L_x_179:
        /* <DEDUP_REMOVED lines=11> */
.L_x_180:
        /* <DEDUP_REMOVED lines=11> */
.L_x_181:
        /* <DEDUP_REMOVED lines=11> */
.L_x_182:
        /* <DEDUP_REMOVED lines=11> */
.L_x_183:
        /* <DEDUP_REMOVED lines=11> */
.L_x_184:
        /* <DEDUP_REMOVED lines=11> */
.L_x_185:
        /* <DEDUP_REMOVED lines=11> */
.L_x_186:
        /* <DEDUP_REMOVED lines=11> */
.L_x_187:
        /* <DEDUP_REMOVED lines=11> */
.L_x_188:
        /* <DEDUP_REMOVED lines=11> */
.L_x_189:
        /* <DEDUP_REMOVED lines=11> */
.L_x_190:
        /* <DEDUP_REMOVED lines=11> */
.L_x_191:
        /* <DEDUP_REMOVED lines=11> */
.L_x_192:
        /* <DEDUP_REMOVED lines=11> */
.L_x_193:
        /* <DEDUP_REMOVED lines=11> */
.L_x_194:
        /* <DEDUP_REMOVED lines=11> */
.L_x_195:
        /* <DEDUP_REMOVED lines=11> */
.L_x_196:
        /* <DEDUP_REMOVED lines=11> */
.L_x_197:
        /* <DEDUP_REMOVED lines=11> */
.L_x_198:
        /* <DEDUP_REMOVED lines=11> */
.L_x_199:
        /* <DEDUP_REMOVED lines=11> */
.L_x_200:
        /* <DEDUP_REMOVED lines=11> */
.L_x_201:
[----:B0-----:R0:W1:Y:S02]  /*8450*/  SYNCS.PHASECHK.TRANS64.TRYWAIT P0, [R3+URZ], R0 ;  /* 0x00000000030075a7 */ /* 0x001064000800017f */
[----:B-1----:R-:W-:Y:S05]  /*8460*/  @!P0 NANOSLEEP.SYNCS 0x989680 ;  /* 0x009896800000895d */ /* 0x002fea0003900000 */
[----:B------:R-:W1:Y:S02]  /*8470*/  @!P0 SYNCS.PHASECHK.TRANS64 P0, [R3+URZ], R0 ;  /* 0x00000000030085a7 */ /* 0x000e64000800007f */
[----:B-1----:R-:W-:Y:S05]  /*8480*/  @P0 EXIT ;  /* 0x000000000000094d */ /* 0x002fea0003800000 */
[----:B------:R-:W-:Y:S05]  /*8490*/  BRA `(.L_x_201) ;  /* 0xfffffffc00ec7947 */ /* 0x000fea000383ffff */
.L_x_202:
[----:B------:R-:W-:-:S00]  /*84a0*/  BRA `(.L_x_202) ;  /* 0xfffffffc00fc7947 */ /* 0x000fc0000383ffff */
[----:B------:R-:W-:-:S00]  /*84b0*/  NOP ;  /* 0x0000000000007918 */ /* 0x000fc00000000000 */
        /* <DEDUP_REMOVED lines=12> */
.L_x_203:


//--------------------- .nv.shared._ZN7cutlass13device_kernelINS_4conv6kernel13ConvUniversalINS1_16ConvProblemShapeILNS1_8OperatorE0ELi3EEENS1_10collective14CollectiveConvINS1_46MainloopSm90TmaGmmaWarpSpecializedImplicitGemmILS5_0ELi37ELi3EN4cute5tupleIJNSA_1CILi2EEENSC_ILi1EEESE_EEENS1_36KernelImplicitTmaWarpSpecializedSm90ELi1EEENSB_IJNSC_ILi128EEENSC_ILi64EEENSB_IJNSC_ILi32EEEEEEEEENS_12float_e4m3_tESN_NSA_8TiledMMAINSA_8MMA_AtomIJNSA_4SM904GMMA30MMA_64x64x32_F32E4M3E4M3_SS_TNILNSR_7ScaleInE1ELST_1EEEEEENSA_6LayoutINSB_IJSE_SE_SE_EEENSB_IJNSC_ILi0EEESY_SY_EEEEENSB_IJNSA_10UnderscoreES11_S11_EEEEENS7_6detail26Sm90ImplicitGemmTileTraitsINSA_20SM90_TMA_LOAD_IM2COLENSA_14ComposedLayoutINSA_7SwizzleILi1ELi4ELi3EEENSA_18smem_ptr_flag_bitsILi8EEENSW_INSB_IJNSB_IJNSC_ILi8EEENSC_ILi16EEEEEENSB_IJSK_SE_EEENSB_IJSE_NSC_ILi37EEEEEEEEENSB_IJNSB_IJSK_NSC_ILi256EEEEEENSB_IJSE_SY_EEENSB_IJSY_NSC_ILi4096EEEEEEEEEEEEEvEENS15_INSA_23SM90_TMA_LOAD_MULTICASTENS17_IS19_S1B_NSW_INSB_IJNSB_IJS1C_S1C_EEES1F_S1H_EEENSB_IJS1K_S1L_NSB_IJSY_NSC_ILi2048EEEEEEEEEEEEEvEEEENS_8epilogue10collective6detail29Sm90TmaWarpSpecializedAdapterINS23_15DefaultEpilogueISN_NSB_IJNSB_IJllllEEESE_SY_EEES28_NS22_6thread17LinearCombinationISN_Li1EffLNS29_9ScaleType4KindE0ELNS_15FloatRoundStyleE2ESN_EENS_4gemm15EpilogueDefaultEEEEEvvEEEEvNT_6ParamsE --------------------------
	.section	.nv.shared._ZN7cutlass13device_kernelINS_4conv6kernel13ConvUniversalINS1_16ConvProblemShapeILNS1_8OperatorE0ELi3EEENS1_10collective14CollectiveConvINS1_46MainloopSm90TmaGmmaWarpSpecializedImplicitGemmILS5_0ELi37ELi3EN4cute5tupleIJNSA_1CILi2EEENSC_ILi1EEESE_EEENS1_36KernelImplicitTmaWarpSpecializedSm90ELi1EEENSB_IJNSC_ILi128EEENSC_ILi64EEENSB_IJNSC_ILi32EEEEEEEEENS_12float_e4m3_tESN_NSA_8TiledMMAINSA_8MMA_AtomIJNSA_4SM904GMMA30MMA_64x64x32_F32E4M3E4M3_SS_TNILNSR_7ScaleInE1ELST_1EEEEEENSA_6LayoutINSB_IJSE_SE_SE_EEENSB_IJNSC_ILi0EEESY_SY_EEEEENSB_IJNSA_10UnderscoreES11_S11_EEEEENS7_6detail26Sm90ImplicitGemmTileTraitsINSA_20SM90_TMA_LOAD_IM2COLENSA_14ComposedLayoutINSA_7SwizzleILi1ELi4ELi3EEENSA_18smem_ptr_flag_bitsILi8EEENSW_INSB_IJNSB_IJNSC_ILi8EEENSC_ILi16EEEEEENSB_IJSK_SE_EEENSB_IJSE_NSC_ILi37EEEEEEEEENSB_IJNSB_IJSK_NSC_ILi256EEEEEENSB_IJSE_SY_EEENSB_IJSY_NSC_ILi4096EEEEEEEEEEEEEvEENS15_INSA_23SM90_TMA_LOAD_MULTICASTENS17_IS19_S1B_NSW_INSB_IJNSB_IJS1C_S1C_EEES1F_S1H_EEENSB_IJS1K_S1L_NSB_IJSY_NSC_ILi2048EEEEEEEEEEEEEvEEEENS_8epilogue10collective6detail29Sm90TmaWarpSpecializedAdapterINS23_15DefaultEpilogueISN_NSB_IJNSB_IJllllEEESE_SY_EEES28_NS22_6thread17LinearCombinationISN_Li1EffLNS29_9ScaleType4KindE0ELNS_15FloatRoundStyleE2ESN_EENS_4gemm15EpilogueDefaultEEEEEvvEEEEvNT_6ParamsE,"aw",@nobits
	.sectionflags	@""
	.align	16
	.zero		1024


//--------------------- .nv.shared.reserved.0     --------------------------
	.section	.nv.shared.reserved.0,"aw",@nobits
	.weak		__nv_reservedSMEM_offset_0_alias
	.size		__nv_reservedSMEM_offset_0_alias, 0, 0
	.other		__nv_reservedSMEM_offset_0_alias,@"STO_CUDA_RESERVED_SHARED STV_DEFAULT"
__nv_reservedSMEM_offset_0_alias:
	.zero		0


//--------------------- .nv.global                --------------------------
	.section	.nv.global,"aw",@nobits
.nv.global:
	.type		_ZN39_INTERNAL_085c027d_4_k_cu_40c97d51_29484cute1_E,@object
	.size		_ZN39_INTERNAL_085c027d_4_k_cu_40c97d51_29484cute1_E,(_ZN39_INTERNAL_085c027d_4_k_cu_40c97d51_29484cuda3std3__45__cpo6cbeginE - _ZN39_INTERNAL_085c027d_4_k_cu_40c97d51_29484cute1_E)
_ZN39_INTERNAL_085c027d_4_k_cu_40c97d51_29484cute1_E:
	.zero		1
	.type		_ZN39_INTERNAL_085c027d_4_k_cu_40c97d51_29484cuda3std3__45__cpo6cbeginE,@object
	.size		_ZN39_INTERNAL_085c027d_4_k_cu_40c97d51_29484cuda3std3__45__cpo6cbeginE,(_ZN39_INTERNAL_085c027d_4_k_cu_40c97d51_29484cuda3std3__48in_placeE - _ZN39_INTERNAL_085c027d_4_k_cu_40c97d51_29484cuda3std3__45__cpo6cbeginE)
_ZN39_INTERNAL_085c027d_4_k_cu_40c97d51_29484cuda3std3__45__cpo6cbeginE:
	.zero		1
	.type		_ZN39_INTERNAL_085c027d_4_k_cu_40c97d51_29484cuda3std3__48in_placeE,@object
	.size		_ZN39_INTERNAL_085c027d_4_k_cu_40c97d51_29484cuda3std3__48in_placeE,(_ZN39_INTERNAL_085c027d_4_k_cu_40c97d51_29484cuda3std6ranges3__45__cpo9iter_moveE - _ZN39_INTERNAL_085c027d_4_k_cu_40c97d51_29484cuda3std3__48in_placeE)
_ZN39_INTERNAL_085c027d_4_k_cu_40c97d51_29484cuda3std3__48in_placeE:
	.zero		1
	.type		_ZN39_INTERNAL_085c027d_4_k_cu_40c97d51_29484cuda3std6ranges3__45__cpo9iter_moveE,@object
	.size		_ZN39_INTERNAL_085c027d_4_k_cu_40c97d51_29484cuda3std6ranges3__45__cpo9iter_moveE,(_ZN39_INTERNAL_085c027d_4_k_cu_40c97d51_29484cuda3std3__45__cpo5beginE - _ZN39_INTERNAL_085c027d_4_k_cu_40c97d51_29484cuda3std6ranges3__45__cpo9iter_moveE)
_ZN39_INTERNAL_085c027d_4_k_cu_40c97d51_29484cuda3std6ranges3__45__cpo9iter_moveE:
	.zero		1
	.type		_ZN39_INTERNAL_085c027d_4_k_cu_40c97d51_29484cuda3std3__45__cpo5beginE,@object
	.size		_ZN39_INTERNAL_085c027d_4_k_cu_40c97d51_29484cuda3std3__45__cpo5beginE,(_ZN39_INTERNAL_085c027d_4_k_cu_40c97d51_29484cuda3std3__441_GLOBAL__N__085c027d_4_k_cu_40c97d51_29486ignoreE - _ZN39_INTERNAL_085c027d_4_k_cu_40c97d51_29484cuda3std3__45__cpo5beginE)
_ZN39_INTERNAL_085c027d_4_k_cu_40c97d51_29484cuda3std3__45__cpo5beginE:
	.zero		1
	.type		_ZN39_INTERNAL_085c027d_4_k_cu_40c97d51_29484cuda3std3__441_GLOBAL__N__085c027d_4_k_cu_40c97d51_29486ignoreE,@object
	.size		_ZN39_INTERNAL_085c027d_4_k_cu_40c97d51_29484cuda3std3__441_GLOBAL__N__085c027d_4_k_cu_40c97d51_29486ignoreE,(_ZN39_INTERNAL_085c027d_4_k_cu_40c97d51_29484cute7productE - _ZN39_INTERNAL_085c027d_4_k_cu_40c97d51_29484cuda3std3__441_GLOBAL__N__085c027d_4_k_cu_40c97d51_29486ignoreE)
_ZN39_INTERNAL_085c027d_4_k_cu_40c97d51_29484cuda3std3__441_GLOBAL__N__085c027d_4_k_cu_40c97d51_29486ignoreE:
	.zero		1
	.type		_ZN39_INTERNAL_085c027d_4_k_cu_40c97d51_29484cute7productE,@object
	.size		_ZN39_INTERNAL_085c027d_4_k_cu_40c97d51_29484cute7productE,(_ZN39_INTERNAL_085c027d_4_k_cu_40c97d51_29484cuda3std3__45__cpo3endE - _ZN39_INTERNAL_085c027d_4_k_cu_40c97d51_29484cute7productE)
_ZN39_INTERNAL_085c027d_4_k_cu_40c97d51_29484cute7productE:
	.zero		1
	.type		_ZN39_INTERNAL_085c027d_4_k_cu_40c97d51_29484cuda3std3__45__cpo3endE,@object
	.size		_ZN39_INTERNAL_085c027d_4_k_cu_40c97d51_29484cuda3std3__45__cpo3endE,(_ZN39_INTERNAL_085c027d_4_k_cu_40c97d51_29484cuda3std3__419piecewise_constructE - _ZN39_INTERNAL_085c027d_4_k_cu_40c97d51_29484cuda3std3__45__cpo3endE)
_ZN39_INTERNAL_085c027d_4_k_cu_40c97d51_29484cuda3std3__45__cpo3endE:
	.zero		1
	.type		_ZN39_INTERNAL_085c027d_4_k_cu_40c97d51_29484cuda3std3__419piecewise_constructE,@object
	.size		_ZN39_INTERNAL_085c027d_4_k_cu_40c97d51_29484cuda3std3__419piecewise_constructE,(_ZN39_INTERNAL_085c027d_4_k_cu_40c97d51_29484cuda3std3__45__cpo4cendE - _ZN39_INTERNAL_085c027d_4_k_cu_40c97d51_29484cuda3std3__419piecewise_constructE)
_ZN39_INTERNAL_085c027d_4_k_cu_40c97d51_29484cuda3std3__419piecewise_constructE:
	.zero		1
	.type		_ZN39_INTERNAL_085c027d_4_k_cu_40c97d51_29484cuda3std3__45__cpo4cendE,@object
	.size		_ZN39_INTERNAL_085c027d_4_k_cu_40c97d51_29484cuda3std3__45__cpo4cendE,(_ZN39_INTERNAL_085c027d_4_k_cu_40c97d51_29484cuda3std6ranges3__45__cpo4swapE - _ZN39_INTERNAL_085c027d_4_k_cu_40c97d51_29484cuda3std3__45__cpo4cendE)
_ZN39_INTERNAL_085c027d_4_k_cu_40c97d51_29484cuda3std3__45__cpo4cendE:
	.zero		1
	.type		_ZN39_INTERNAL_085c027d_4_k_cu_40c97d51_29484cuda3std6ranges3__45__cpo4swapE,@object
	.size		_ZN39_INTERNAL_085c027d_4_k_cu_40c97d51_29484cuda3std6ranges3__45__cpo4swapE,(.L_7 - _ZN39_INTERNAL_085c027d_4_k_cu_40c97d51_29484cuda3std6ranges3__45__cpo4swapE)
_ZN39_INTERNAL_085c027d_4_k_cu_40c97d51_29484cuda3std6ranges3__45__cpo4swapE:
	.zero		1
.L_7:


//--------------------- .nv.constant0._ZN7cutlass13device_kernelINS_4conv6kernel13ConvUniversalINS1_16ConvProblemShapeILNS1_8OperatorE0ELi3EEENS1_10collective14CollectiveConvINS1_46MainloopSm90TmaGmmaWarpSpecializedImplicitGemmILS5_0ELi37ELi3EN4cute5tupleIJNSA_1CILi2EEENSC_ILi1EEESE_EEENS1_36KernelImplicitTmaWarpSpecializedSm90ELi1EEENSB_IJNSC_ILi128EEENSC_ILi64EEENSB_IJNSC_ILi32EEEEEEEEENS_12float_e4m3_tESN_NSA_8TiledMMAINSA_8MMA_AtomIJNSA_4SM904GMMA30MMA_64x64x32_F32E4M3E4M3_SS_TNILNSR_7ScaleInE1ELST_1EEEEEENSA_6LayoutINSB_IJSE_SE_SE_EEENSB_IJNSC_ILi0EEESY_SY_EEEEENSB_IJNSA_10UnderscoreES11_S11_EEEEENS7_6detail26Sm90ImplicitGemmTileTraitsINSA_20SM90_TMA_LOAD_IM2COLENSA_14ComposedLayoutINSA_7SwizzleILi1ELi4ELi3EEENSA_18smem_ptr_flag_bitsILi8EEENSW_INSB_IJNSB_IJNSC_ILi8EEENSC_ILi16EEEEEENSB_IJSK_SE_EEENSB_IJSE_NSC_ILi37EEEEEEEEENSB_IJNSB_IJSK_NSC_ILi256EEEEEENSB_IJSE_SY_EEENSB_IJSY_NSC_ILi4096EEEEEEEEEEEEEvEENS15_INSA_23SM90_TMA_LOAD_MULTICASTENS17_IS19_S1B_NSW_INSB_IJNSB_IJS1C_S1C_EEES1F_S1H_EEENSB_IJS1K_S1L_NSB_IJSY_NSC_ILi2048EEEEEEEEEEEEEvEEEENS_8epilogue10collective6detail29Sm90TmaWarpSpecializedAdapterINS23_15DefaultEpilogueISN_NSB_IJNSB_IJllllEEESE_SY_EEES28_NS22_6thread17LinearCombinationISN_Li1EffLNS29_9ScaleType4KindE0ELNS_15FloatRoundStyleE2ESN_EENS_4gemm15EpilogueDefaultEEEEEvvEEEEvNT_6ParamsE --------------------------
	.section	.nv.constant0._ZN7cutlass13device_kernelINS_4conv6kernel13ConvUniversalINS1_16ConvProblemShapeILNS1_8OperatorE0ELi3EEENS1_10collective14CollectiveConvINS1_46MainloopSm90TmaGmmaWarpSpecializedImplicitGemmILS5_0ELi37ELi3EN4cute5tupleIJNSA_1CILi2EEENSC_ILi1EEESE_EEENS1_36KernelImplicitTmaWarpSpecializedSm90ELi1EEENSB_IJNSC_ILi128EEENSC_ILi64EEENSB_IJNSC_ILi32EEEEEEEEENS_12float_e4m3_tESN_NSA_8TiledMMAINSA_8MMA_AtomIJNSA_4SM904GMMA30MMA_64x64x32_F32E4M3E4M3_SS_TNILNSR_7ScaleInE1ELST_1EEEEEENSA_6LayoutINSB_IJSE_SE_SE_EEENSB_IJNSC_ILi0EEESY_SY_EEEEENSB_IJNSA_10UnderscoreES11_S11_EEEEENS7_6detail26Sm90ImplicitGemmTileTraitsINSA_20SM90_TMA_LOAD_IM2COLENSA_14ComposedLayoutINSA_7SwizzleILi1ELi4ELi3EEENSA_18smem_ptr_flag_bitsILi8EEENSW_INSB_IJNSB_IJNSC_ILi8EEENSC_ILi16EEEEEENSB_IJSK_SE_EEENSB_IJSE_NSC_ILi37EEEEEEEEENSB_IJNSB_IJSK_NSC_ILi256EEEEEENSB_IJSE_SY_EEENSB_IJSY_NSC_ILi4096EEEEEEEEEEEEEvEENS15_INSA_23SM90_TMA_LOAD_MULTICASTENS17_IS19_S1B_NSW_INSB_IJNSB_IJS1C_S1C_EEES1F_S1H_EEENSB_IJS1K_S1L_NSB_IJSY_NSC_ILi2048EEEEEEEEEEEEEvEEEENS_8epilogue10collective6detail29Sm90TmaWarpSpecializedAdapterINS23_15DefaultEpilogueISN_NSB_IJNSB_IJllllEEESE_SY_EEES28_NS22_6thread17LinearCombinationISN_Li1EffLNS29_9ScaleType4KindE0ELNS_15FloatRoundStyleE2ESN_EENS_4gemm15EpilogueDefaultEEEEEvvEEEEvNT_6ParamsE,"a",@progbits
	.sectionflags	@""
	.align	4
.nv.constant0._ZN7cutlass13device_kernelINS_4conv6kernel13ConvUniversalINS1_16ConvProblemShapeILNS1_8OperatorE0ELi3EEENS1_10collective14CollectiveConvINS1_46MainloopSm90TmaGmmaWarpSpecializedImplicitGemmILS5_0ELi37ELi3EN4cute5tupleIJNSA_1CILi2EEENSC_ILi1EEESE_EEENS1_36KernelImplicitTmaWarpSpecializedSm90ELi1EEENSB_IJNSC_ILi128EEENSC_ILi64EEENSB_IJNSC_ILi32EEEEEEEEENS_12float_e4m3_tESN_NSA_8TiledMMAINSA_8MMA_AtomIJNSA_4SM904GMMA30MMA_64x64x32_F32E4M3E4M3_SS_TNILNSR_7ScaleInE1ELST_1EEEEEENSA_6LayoutINSB_IJSE_SE_SE_EEENSB_IJNSC_ILi0EEESY_SY_EEEEENSB_IJNSA_10UnderscoreES11_S11_EEEEENS7_6detail26Sm90ImplicitGemmTileTraitsINSA_20SM90_TMA_LOAD_IM2COLENSA_14ComposedLayoutINSA_7SwizzleILi1ELi4ELi3EEENSA_18smem_ptr_flag_bitsILi8EEENSW_INSB_IJNSB_IJNSC_ILi8EEENSC_ILi16EEEEEENSB_IJSK_SE_EEENSB_IJSE_NSC_ILi37EEEEEEEEENSB_IJNSB_IJSK_NSC_ILi256EEEEEENSB_IJSE_SY_EEENSB_IJSY_NSC_ILi4096EEEEEEEEEEEEEvEENS15_INSA_23SM90_TMA_LOAD_MULTICASTENS17_IS19_S1B_NSW_INSB_IJNSB_IJS1C_S1C_EEES1F_S1H_EEENSB_IJS1K_S1L_NSB_IJSY_NSC_ILi2048EEEEEEEEEEEEEvEEEENS_8epilogue10collective6detail29Sm90TmaWarpSpecializedAdapterINS23_15DefaultEpilogueISN_NSB_IJNSB_IJllllEEESE_SY_EEES28_NS22_6thread17LinearCombinationISN_Li1EffLNS29_9ScaleType4KindE0ELNS_15FloatRoundStyleE2ESN_EENS_4gemm15EpilogueDefaultEEEEEvvEEEEvNT_6ParamsE:
	.zero		1664


//--------------------- SYMBOLS --------------------------

	.type		.nv.reservedSmem.offset0,@object
	.size		.nv.reservedSmem.offset0,0x4
